	.target	sm_90a

	.elftype	@"ET_EXEC"


//--------------------- .note.nv.tkinfo           --------------------------
	.section	.note.nv.tkinfo,"",@"SHT_NOTE"
	.sectionflags	@"SHF_NOTE_NV_TKINFO"
	.tkinfo
        /*0018*/ 	.word	0x00000002
        /*0030*/ 	.string	""
        /*0030*/ 	.string	"ptxas"
        /*0030*/ 	.string	"Cuda compilation tools, release 13.0, V13.0.88"
        /*0030*/ 	.string	"Build cuda_13.0.r13.0/compiler.36424714_0"
        /*0030*/ 	.string	"-arch sm_90a -m 64 "



//--------------------- .note.nv.cuinfo           --------------------------
	.section	.note.nv.cuinfo,"",@"SHT_NOTE"
	.sectionflags	@"SHF_NOTE_NV_CUINFO"
        /*0018*/ 	.short	0x0002
        /*001a*/ 	.short	0x005a
        /*001c*/ 	.short	0x0082
	.zero		2


//--------------------- .nv.info                  --------------------------
	.section	.nv.info,"",@"SHT_CUDA_INFO"
	.align	4


	//----- nvinfo : EIATTR_REGCOUNT
	.align		4
        /*0000*/ 	.byte	0x04, 0x2f
        /*0002*/ 	.short	(.L_15 - .L_14)
	.align		4
.L_14:
        /*0004*/ 	.word	index@(_ZN7cutlass13device_kernelINS_4gemm6kernel13GemmUniversalIN4cute5tupleIJiiiiEEENS1_10collective13CollectiveMmaINS1_34MainloopSm90TmaGmmaWarpSpecializedILi5ENS5_IJNS4_1CILi2EEESB_NSA_ILi1EEEEEENS1_35KernelTmaWarpSpecializedCooperativeEEENS5_IJNSA_ILi256EEENSA_ILi64EEENSA_ILi128EEEEEEaNS5_IJlSC_lEEEaSK_NS4_8TiledMMAINS4_8MMA_AtomIJNS4_4SM904GMMA26MMA_64x64x32_S32S8S8_SS_TNEEEENS4_6LayoutINS5_IJSB_SC_SC_EEENS5_IJSC_NSA_ILi0EEEST_EEEEENS5_IJNS4_10UnderscoreESW_SW_EEEEENS4_23SM90_TMA_LOAD_MULTICASTENS4_14ComposedLayoutINS4_7SwizzleILi3ELi4ELi3EEENS4_18smem_ptr_flag_bitsILi8EEENSR_INS5_IJNSA_ILi8EEESI_EEENS5_IJSI_SC_EEEEEEEvNS4_8identityESZ_S19_vS1A_EENS_8epilogue10collective6detail29Sm90TmaWarpSpecializedAdapterINS1D_15DefaultEpilogueIaSK_SK_NS1C_6thread17LinearCombinationIaLi1EiiLNS1H_9ScaleType4KindE0ELNS_15FloatRoundStyleE2EaEENS1_15EpilogueDefaultEEEEEvvEEEEvNT_6ParamsE)
        /*0008*/ 	.word	0x000000a8


	//----- nvinfo : EIATTR_FRAME_SIZE
	.align		4
.L_15:
        /*000c*/ 	.byte	0x04, 0x11
        /*000e*/ 	.short	(.L_17 - .L_16)
	.align		4
.L_16:
        /*0010*/ 	.word	index@(_ZN7cutlass13device_kernelINS_4gemm6kernel13GemmUniversalIN4cute5tupleIJiiiiEEENS1_10collective13CollectiveMmaINS1_34MainloopSm90TmaGmmaWarpSpecializedILi5ENS5_IJNS4_1CILi2EEESB_NSA_ILi1EEEEEENS1_35KernelTmaWarpSpecializedCooperativeEEENS5_IJNSA_ILi256EEENSA_ILi64EEENSA_ILi128EEEEEEaNS5_IJlSC_lEEEaSK_NS4_8TiledMMAINS4_8MMA_AtomIJNS4_4SM904GMMA26MMA_64x64x32_S32S8S8_SS_TNEEEENS4_6LayoutINS5_IJSB_SC_SC_EEENS5_IJSC_NSA_ILi0EEEST_EEEEENS5_IJNS4_10UnderscoreESW_SW_EEEEENS4_23SM90_TMA_LOAD_MULTICASTENS4_14ComposedLayoutINS4_7SwizzleILi3ELi4ELi3EEENS4_18smem_ptr_flag_bitsILi8EEENSR_INS5_IJNSA_ILi8EEESI_EEENS5_IJSI_SC_EEEEEEEvNS4_8identityESZ_S19_vS1A_EENS_8epilogue10collective6detail29Sm90TmaWarpSpecializedAdapterINS1D_15DefaultEpilogueIaSK_SK_NS1C_6thread17LinearCombinationIaLi1EiiLNS1H_9ScaleType4KindE0ELNS_15FloatRoundStyleE2EaEENS1_15EpilogueDefaultEEEEEvvEEEEvNT_6ParamsE)
        /*0014*/ 	.word	0x00000000


	//----- nvinfo : EIATTR_MIN_STACK_SIZE
	.align		4
.L_17:
        /*0018*/ 	.byte	0x04, 0x12
        /*001a*/ 	.short	(.L_19 - .L_18)
	.align		4
.L_18:
        /*001c*/ 	.word	index@(_ZN7cutlass13device_kernelINS_4gemm6kernel13GemmUniversalIN4cute5tupleIJiiiiEEENS1_10collective13CollectiveMmaINS1_34MainloopSm90TmaGmmaWarpSpecializedILi5ENS5_IJNS4_1CILi2EEESB_NSA_ILi1EEEEEENS1_35KernelTmaWarpSpecializedCooperativeEEENS5_IJNSA_ILi256EEENSA_ILi64EEENSA_ILi128EEEEEEaNS5_IJlSC_lEEEaSK_NS4_8TiledMMAINS4_8MMA_AtomIJNS4_4SM904GMMA26MMA_64x64x32_S32S8S8_SS_TNEEEENS4_6LayoutINS5_IJSB_SC_SC_EEENS5_IJSC_NSA_ILi0EEEST_EEEEENS5_IJNS4_10UnderscoreESW_SW_EEEEENS4_23SM90_TMA_LOAD_MULTICASTENS4_14ComposedLayoutINS4_7SwizzleILi3ELi4ELi3EEENS4_18smem_ptr_flag_bitsILi8EEENSR_INS5_IJNSA_ILi8EEESI_EEENS5_IJSI_SC_EEEEEEEvNS4_8identityESZ_S19_vS1A_EENS_8epilogue10collective6detail29Sm90TmaWarpSpecializedAdapterINS1D_15DefaultEpilogueIaSK_SK_NS1C_6thread17LinearCombinationIaLi1EiiLNS1H_9ScaleType4KindE0ELNS_15FloatRoundStyleE2EaEENS1_15EpilogueDefaultEEEEEvvEEEEvNT_6ParamsE)
        /*0020*/ 	.word	0x00000000
.L_19:


//--------------------- .nv.compat                --------------------------
	.section	.nv.compat,"",@"SHT_CUDA_COMPAT_INFO"
	.align	4
        /*0000*/ 	.byte	0x02, 0x09, 0x01, 0x00, 0x02, 0x02, 0x04, 0x00, 0x02, 0x05, 0x05, 0x00, 0x03, 0x07, 0x01, 0x01
        /*0010*/ 	.byte	0x02, 0x03, 0x01, 0x00, 0x02, 0x06, 0x01, 0x00, 0x04, 0x0b, 0x08, 0x00, 0x00, 0x00, 0x00, 0x00
        /*0020*/ 	.byte	0x00, 0x00, 0x00, 0x00


//--------------------- .nv.info._ZN7cutlass13device_kernelINS_4gemm6kernel13GemmUniversalIN4cute5tupleIJiiiiEEENS1_10collective13CollectiveMmaINS1_34MainloopSm90TmaGmmaWarpSpecializedILi5ENS5_IJNS4_1CILi2EEESB_NSA_ILi1EEEEEENS1_35KernelTmaWarpSpecializedCooperativeEEENS5_IJNSA_ILi256EEENSA_ILi64EEENSA_ILi128EEEEEEaNS5_IJlSC_lEEEaSK_NS4_8TiledMMAINS4_8MMA_AtomIJNS4_4SM904GMMA26MMA_64x64x32_S32S8S8_SS_TNEEEENS4_6LayoutINS5_IJSB_SC_SC_EEENS5_IJSC_NSA_ILi0EEEST_EEEEENS5_IJNS4_10UnderscoreESW_SW_EEEEENS4_23SM90_TMA_LOAD_MULTICASTENS4_14ComposedLayoutINS4_7SwizzleILi3ELi4ELi3EEENS4_18smem_ptr_flag_bitsILi8EEENSR_INS5_IJNSA_ILi8EEESI_EEENS5_IJSI_SC_EEEEEEEvNS4_8identityESZ_S19_vS1A_EENS_8epilogue10collective6detail29Sm90TmaWarpSpecializedAdapterINS1D_15DefaultEpilogueIaSK_SK_NS1C_6thread17LinearCombinationIaLi1EiiLNS1H_9ScaleType4KindE0ELNS_15FloatRoundStyleE2EaEENS1_15EpilogueDefaultEEEEEvvEEEEvNT_6ParamsE --------------------------
	.section	.nv.info._ZN7cutlass13device_kernelINS_4gemm6kernel13GemmUniversalIN4cute5tupleIJiiiiEEENS1_10collective13CollectiveMmaINS1_34MainloopSm90TmaGmmaWarpSpecializedILi5ENS5_IJNS4_1CILi2EEESB_NSA_ILi1EEEEEENS1_35KernelTmaWarpSpecializedCooperativeEEENS5_IJNSA_ILi256EEENSA_ILi64EEENSA_ILi128EEEEEEaNS5_IJlSC_lEEEaSK_NS4_8TiledMMAINS4_8MMA_AtomIJNS4_4SM904GMMA26MMA_64x64x32_S32S8S8_SS_TNEEEENS4_6LayoutINS5_IJSB_SC_SC_EEENS5_IJSC_NSA_ILi0EEEST_EEEEENS5_IJNS4_10UnderscoreESW_SW_EEEEENS4_23SM90_TMA_LOAD_MULTICASTENS4_14ComposedLayoutINS4_7SwizzleILi3ELi4ELi3EEENS4_18smem_ptr_flag_bitsILi8EEENSR_INS5_IJNSA_ILi8EEESI_EEENS5_IJSI_SC_EEEEEEEvNS4_8identityESZ_S19_vS1A_EENS_8epilogue10collective6detail29Sm90TmaWarpSpecializedAdapterINS1D_15DefaultEpilogueIaSK_SK_NS1C_6thread17LinearCombinationIaLi1EiiLNS1H_9ScaleType4KindE0ELNS_15FloatRoundStyleE2EaEENS1_15EpilogueDefaultEEEEEvvEEEEvNT_6ParamsE,"",@"SHT_CUDA_INFO"
	.sectionflags	@""
	.align	4


	//----- nvinfo : EIATTR_CUDA_API_VERSION
	.align		4
        /*0000*/ 	.byte	0x04, 0x37
        /*0002*/ 	.short	(.L_21 - .L_20)
.L_20:
        /*0004*/ 	.word	0x00000082


	//----- nvinfo : EIATTR_KPARAM_INFO
	.align		4
.L_21:
        /*0008*/ 	.byte	0x04, 0x17
        /*000a*/ 	.short	(.L_23 - .L_22)
.L_22:
        /*000c*/ 	.word	0x00000000
        /*0010*/ 	.short	0x0000
        /*0012*/ 	.short	0x0070
        /*0014*/ 	.byte	0x00, 0xf0, 0x01, 0x10


	//----- nvinfo : EIATTR_SPARSE_MMA_MASK
	.align		4
.L_23:
        /*0018*/ 	.byte	0x03, 0x50
        /*001a*/ 	.short	0x0000


	//----- nvinfo : EIATTR_MAXREG_COUNT
	.align		4
        /*001c*/ 	.byte	0x03, 0x1b
        /*001e*/ 	.short	0x00a8


	//----- nvinfo : EIATTR_NUM_BARRIERS
	.align		4
        /*0020*/ 	.byte	0x02, 0x4c
        /*0022*/ 	.byte	0x01
	.zero		1


	//----- nvinfo : EIATTR_EXTERNS
	.align		4
        /*0024*/ 	.byte	0x04, 0x0f
        /*0026*/ 	.short	(.L_25 - .L_24)


	//   ....[0]....
	.align		4
.L_24:
        /*0028*/ 	.word	index@(__assertfail)


	//----- nvinfo : EIATTR_MERCURY_ISA_VERSION
	.align		4
.L_25:
        /*002c*/ 	.byte	0x03, 0x5f
        /*002e*/ 	.short	0x0101


	//----- nvinfo : EIATTR_INT_WARP_WIDE_INSTR_OFFSETS
	.align		4
        /*0030*/ 	.byte	0x04, 0x31
        /*0032*/ 	.short	(.L_27 - .L_26)


	//   ....[0]....
.L_26:
        /*0034*/ 	.word	0x000004a0


	//   ....[1]....
        /*0038*/ 	.word	0x000004d0


	//   ....[2]....
        /*003c*/ 	.word	0x00000690


	//----- nvinfo : EIATTR_COOP_GROUP_MASK_REGIDS
	.align		4
.L_27:
        /*0040*/ 	.byte	0x04, 0x29
        /*0042*/ 	.short	(.L_29 - .L_28)


	//   ....[0]....
.L_28:
        /*0044*/ 	.word	0xffffffff


	//   ....[1]....
        /*0048*/ 	.word	0xffffffff


	//   ....[2]....
        /*004c*/ 	.word	0xffffffff


	//   ....[3]....
        /*0050*/ 	.word	0xffffffff


	//   ....[4]....
        /*0054*/ 	.word	0xffffffff


	//   ....[5]....
        /*0058*/ 	.word	0xffffffff


	//----- nvinfo : EIATTR_COOP_GROUP_INSTR_OFFSETS
	.align		4
.L_29:
        /*005c*/ 	.byte	0x04, 0x28
        /*005e*/ 	.short	(.L_31 - .L_30)


	//   ....[0]....
.L_30:
        /*0060*/ 	.word	0x00000060


	//   ....[1]....
        /*0064*/ 	.word	0x00000070


	//   ....[2]....
        /*0068*/ 	.word	0x00000130


	//   ....[3]....
        /*006c*/ 	.word	0x000002f0


	//   ....[4]....
        /*0070*/ 	.word	0x00000810


	//   ....[5]....
        /*0074*/ 	.word	0x00001240


	//----- nvinfo : EIATTR_REG_RECONFIG
	.align		4
.L_31:
        /*0078*/ 	.byte	0x01, 0x54
	.zero		2


	//----- nvinfo : EIATTR_SYSCALL_OFFSETS
	.align		4
        /*007c*/ 	.byte	0x04, 0x46
        /*007e*/ 	.short	(.L_33 - .L_32)


	//   ....[0]....
.L_32:
        /*0080*/ 	.word	0x00001410


	//----- nvinfo : EIATTR_MBARRIER_INSTR_OFFSETS
	.align		4
.L_33:
        /*0084*/ 	.byte	0x04, 0x39
        /*0086*/ 	.short	(.L_35 - .L_34)


	//   ....[0]....
.L_34:
        /*0088*/ 	.word	0x00000230
        /*008c*/ 	.word	0x000000ff
        /*0090*/ 	.word	0x00000000
        /*0094*/ 	.short	0x0100
        /*0096*/ 	.byte	0x08
	.zero		1


	//   ....[1]....
        /*0098*/ 	.word	0x00000240
        /*009c*/ 	.word	0x000000ff
        /*00a0*/ 	.word	0x00000028
        /*00a4*/ 	.short	0x0100
        /*00a6*/ 	.byte	0x08
	.zero		1


	//   ....[2]....
        /*00a8*/ 	.word	0x00000250
        /*00ac*/ 	.word	0x000000ff
        /*00b0*/ 	.word	0x00000008
        /*00b4*/ 	.short	0x0100
        /*00b6*/ 	.byte	0x08
	.zero		1


	//   ....[3]....
        /*00b8*/ 	.word	0x00000260
        /*00bc*/ 	.word	0x000000ff
        /*00c0*/ 	.word	0x00000030
        /*00c4*/ 	.short	0x0100
        /*00c6*/ 	.byte	0x08
	.zero		1


	//   ....[4]....
        /*00c8*/ 	.word	0x00000270
        /*00cc*/ 	.word	0x000000ff
        /*00d0*/ 	.word	0x00000010
        /*00d4*/ 	.short	0x0100
        /*00d6*/ 	.byte	0x08
	.zero		1


	//   ....[5]....
        /*00d8*/ 	.word	0x00000280
        /*00dc*/ 	.word	0x000000ff
        /*00e0*/ 	.word	0x00000038
        /*00e4*/ 	.short	0x0100
        /*00e6*/ 	.byte	0x08
	.zero		1


	//   ....[6]....
        /*00e8*/ 	.word	0x00000290
        /*00ec*/ 	.word	0x000000ff
        /*00f0*/ 	.word	0x00000018
        /*00f4*/ 	.short	0x0100
        /*00f6*/ 	.byte	0x08
	.zero		1


	//   ....[7]....
        /*00f8*/ 	.word	0x000002a0
        /*00fc*/ 	.word	0x000000ff
        /*0100*/ 	.word	0x00000040
        /*0104*/ 	.short	0x0100
        /*0106*/ 	.byte	0x08
	.zero		1


	//   ....[8]....
        /*0108*/ 	.word	0x000002b0
        /*010c*/ 	.word	0x000000ff
        /*0110*/ 	.word	0x00000020
        /*0114*/ 	.short	0x0100
        /*0116*/ 	.byte	0x08
	.zero		1


	//   ....[9]....
        /*0118*/ 	.word	0x000002c0
        /*011c*/ 	.word	0x000000ff
        /*0120*/ 	.word	0x00000048
        /*0124*/ 	.short	0x0100
        /*0126*/ 	.byte	0x08
	.zero		1


	//   ....[10]....
        /*0128*/ 	.word	0x00000710
        /*012c*/ 	.word	0x000000ff
        /*0130*/ 	.word	0x00000060
        /*0134*/ 	.short	0x0100
        /*0136*/ 	.byte	0x06
	.zero		1


	//   ....[11]....
        /*0138*/ 	.word	0x000007a0
        /*013c*/ 	.word	0x000000ff
        /*0140*/ 	.word	0x00000068
        /*0144*/ 	.short	0x0100
        /*0146*/ 	.byte	0x06
	.zero		1


	//   ....[12]....
        /*0148*/ 	.word	0x000014e0
        /*014c*/ 	.word	0x00000003
        /*0150*/ 	.word	0x00000000
        /*0154*/ 	.short	0x010a
        /*0156*/ 	.byte	0x3f
	.zero		1


	//   ....[13]....
        /*0158*/ 	.word	0x00001520
        /*015c*/ 	.word	0x00000003
        /*0160*/ 	.word	0x00000000
        /*0164*/ 	.short	0x010a
        /*0166*/ 	.byte	0x3f
	.zero		1


	//   ....[14]....
        /*0168*/ 	.word	0x00001a60
        /*016c*/ 	.word	0x00000005
        /*0170*/ 	.word	0x00000000
        /*0174*/ 	.short	0x010a
        /*0176*/ 	.byte	0x3f
	.zero		1


	//   ....[15]....
        /*0178*/ 	.word	0x00001aa0
        /*017c*/ 	.word	0x00000005
        /*0180*/ 	.word	0x00000000
        /*0184*/ 	.short	0x010a
        /*0186*/ 	.byte	0x3f
	.zero		1


	//   ....[16]....
        /*0188*/ 	.word	0x00001e80
        /*018c*/ 	.word	0x00000005
        /*0190*/ 	.word	0x00000000
        /*0194*/ 	.short	0x0101
        /*0196*/ 	.byte	0x3f
	.zero		1


	//   ....[17]....
        /*0198*/ 	.word	0x000020a0
        /*019c*/ 	.word	0x00000003
        /*01a0*/ 	.word	0x00000000
        /*01a4*/ 	.short	0x0101
        /*01a6*/ 	.byte	0x3f
	.zero		1


	//   ....[18]....
        /*01a8*/ 	.word	0x000067e0
        /*01ac*/ 	.word	0x0000000e
        /*01b0*/ 	.word	0x00000028
        /*01b4*/ 	.short	0x010a
        /*01b6*/ 	.byte	0x3f
	.zero		1


	//   ....[19]....
        /*01b8*/ 	.word	0x00006b60
        /*01bc*/ 	.word	0x00000006
        /*01c0*/ 	.word	0x00000068
        /*01c4*/ 	.short	0x0101
        /*01c6*/ 	.byte	0x3f
	.zero		1


	//   ....[20]....
        /*01c8*/ 	.word	0x00007290
        /*01cc*/ 	.word	0x00000007
        /*01d0*/ 	.word	0x00000000
        /*01d4*/ 	.short	0x010a
        /*01d6*/ 	.byte	0x3f
	.zero		1


	//   ....[21]....
        /*01d8*/ 	.word	0x00007310
        /*01dc*/ 	.word	0x00000009
        /*01e0*/ 	.word	0x00000000
        /*01e4*/ 	.short	0x010a
        /*01e6*/ 	.byte	0x3f
	.zero		1


	//   ....[22]....
        /*01e8*/ 	.word	0x000073a0
        /*01ec*/ 	.word	0x00000006
        /*01f0*/ 	.word	0x00000000
        /*01f4*/ 	.short	0x010a
        /*01f6*/ 	.byte	0x3f
	.zero		1


	//   ....[23]....
        /*01f8*/ 	.word	0x00007430
        /*01fc*/ 	.word	0x00000009
        /*0200*/ 	.word	0x00000000
        /*0204*/ 	.short	0x010a
        /*0206*/ 	.byte	0x3f
	.zero		1


	//   ....[24]....
        /*0208*/ 	.word	0x000074c0
        /*020c*/ 	.word	0x00000003
        /*0210*/ 	.word	0x00000000
        /*0214*/ 	.short	0x010a
        /*0216*/ 	.byte	0x3f
	.zero		1


	//   ....[25]....
        /*0218*/ 	.word	0x00007520
        /*021c*/ 	.word	0x00000003
        /*0220*/ 	.word	0x00000000
        /*0224*/ 	.short	0x010a
        /*0226*/ 	.byte	0x3f
	.zero		1


	//   ....[26]....
        /*0228*/ 	.word	0x00007570
        /*022c*/ 	.word	0x00000005
        /*0230*/ 	.word	0x00000000
        /*0234*/ 	.short	0x010a
        /*0236*/ 	.byte	0x3f
	.zero		1


	//   ....[27]....
        /*0238*/ 	.word	0x00007640
        /*023c*/ 	.word	0x0000000e
        /*0240*/ 	.word	0x00000028
        /*0244*/ 	.short	0x010a
        /*0246*/ 	.byte	0x3f
	.zero		1


	//   ....[28]....
        /*0248*/ 	.word	0x00007710
        /*024c*/ 	.word	0x00000007
        /*0250*/ 	.word	0x00000000
        /*0254*/ 	.short	0x010a
        /*0256*/ 	.byte	0x3f
	.zero		1


	//   ....[29]....
        /*0258*/ 	.word	0x00007760
        /*025c*/ 	.word	0x00000009
        /*0260*/ 	.word	0x00000000
        /*0264*/ 	.short	0x010a
        /*0266*/ 	.byte	0x3f
	.zero		1


	//   ....[30]....
        /*0268*/ 	.word	0x000077b0
        /*026c*/ 	.word	0x00000006
        /*0270*/ 	.word	0x00000000
        /*0274*/ 	.short	0x010a
        /*0276*/ 	.byte	0x3f
	.zero		1


	//   ....[31]....
        /*0278*/ 	.word	0x00007800
        /*027c*/ 	.word	0x00000009
        /*0280*/ 	.word	0x00000000
        /*0284*/ 	.short	0x010a
        /*0286*/ 	.byte	0x3f
	.zero		1


	//----- nvinfo : EIATTR_NUM_MBARRIERS
	.align		4
.L_35:
        /*0288*/ 	.byte	0x03, 0x38
        /*028a*/ 	.short	0x000c


	//----- nvinfo : EIATTR_EXIT_INSTR_OFFSETS
	.align		4
        /*028c*/ 	.byte	0x04, 0x1c
        /*028e*/ 	.short	(.L_37 - .L_36)


	//   ....[0]....
.L_36:
        /*0290*/ 	.word	0x00000970


	//   ....[1]....
        /*0294*/ 	.word	0x00001180


	//   ....[2]....
        /*0298*/ 	.word	0x00005e00


	//   ....[3]....
        /*029c*/ 	.word	0x00006360


	//   ....[4]....
        /*02a0*/ 	.word	0x00007510


	//----- nvinfo : EIATTR_MAX_THREADS
	.align		4
.L_37:
        /*02a4*/ 	.byte	0x04, 0x05
        /*02a6*/ 	.short	(.L_39 - .L_38)
.L_38:
        /*02a8*/ 	.word	0x00000180
        /*02ac*/ 	.word	0x00000001
        /*02b0*/ 	.word	0x00000001


	//----- nvinfo : EIATTR_CRS_STACK_SIZE
	.align		4
.L_39:
        /*02b4*/ 	.byte	0x04, 0x1e
        /*02b6*/ 	.short	(.L_41 - .L_40)
.L_40:
        /*02b8*/ 	.word	0x00000000


	//----- nvinfo : EIATTR_CBANK_PARAM_SIZE
	.align		4
.L_41:
        /*02bc*/ 	.byte	0x03, 0x19
        /*02be*/ 	.short	0x0470


	//----- nvinfo : EIATTR_PARAM_CBANK
	.align		4
        /*02c0*/ 	.byte	0x04, 0x0a
        /*02c2*/ 	.short	(.L_43 - .L_42)
	.align		4
.L_42:
        /*02c4*/ 	.word	index@(.nv.constant0._ZN7cutlass13device_kernelINS_4gemm6kernel13GemmUniversalIN4cute5tupleIJiiiiEEENS1_10collective13CollectiveMmaINS1_34MainloopSm90TmaGmmaWarpSpecializedILi5ENS5_IJNS4_1CILi2EEESB_NSA_ILi1EEEEEENS1_35KernelTmaWarpSpecializedCooperativeEEENS5_IJNSA_ILi256EEENSA_ILi64EEENSA_ILi128EEEEEEaNS5_IJlSC_lEEEaSK_NS4_8TiledMMAINS4_8MMA_AtomIJNS4_4SM904GMMA26MMA_64x64x32_S32S8S8_SS_TNEEEENS4_6LayoutINS5_IJSB_SC_SC_EEENS5_IJSC_NSA_ILi0EEEST_EEEEENS5_IJNS4_10UnderscoreESW_SW_EEEEENS4_23SM90_TMA_LOAD_MULTICASTENS4_14ComposedLayoutINS4_7SwizzleILi3ELi4ELi3EEENS4_18smem_ptr_flag_bitsILi8EEENSR_INS5_IJNSA_ILi8EEESI_EEENS5_IJSI_SC_EEEEEEEvNS4_8identityESZ_S19_vS1A_EENS_8epilogue10collective6detail29Sm90TmaWarpSpecializedAdapterINS1D_15DefaultEpilogueIaSK_SK_NS1C_6thread17LinearCombinationIaLi1EiiLNS1H_9ScaleType4KindE0ELNS_15FloatRoundStyleE2EaEENS1_15EpilogueDefaultEEEEEvvEEEEvNT_6ParamsE)
        /*02c8*/ 	.short	0x0210
        /*02ca*/ 	.short	0x0470


	//----- nvinfo : EIATTR_SW_WAR
	.align		4
.L_43:
        /*02cc*/ 	.byte	0x04, 0x36
        /*02ce*/ 	.short	(.L_45 - .L_44)
.L_44:
        /*02d0*/ 	.word	0x00000008
.L_45:


//--------------------- .nv.callgraph             --------------------------
	.section	.nv.callgraph,"",@"SHT_CUDA_CALLGRAPH"
	.align	4
	.sectionentsize	8
	.align		4
        /*0000*/ 	.word	0x00000000
	.align		4
        /*0004*/ 	.word	0xffffffff
	.align		4
        /*0008*/ 	.word	index@(_ZN7cutlass13device_kernelINS_4gemm6kernel13GemmUniversalIN4cute5tupleIJiiiiEEENS1_10collective13CollectiveMmaINS1_34MainloopSm90TmaGmmaWarpSpecializedILi5ENS5_IJNS4_1CILi2EEESB_NSA_ILi1EEEEEENS1_35KernelTmaWarpSpecializedCooperativeEEENS5_IJNSA_ILi256EEENSA_ILi64EEENSA_ILi128EEEEEEaNS5_IJlSC_lEEEaSK_NS4_8TiledMMAINS4_8MMA_AtomIJNS4_4SM904GMMA26MMA_64x64x32_S32S8S8_SS_TNEEEENS4_6LayoutINS5_IJSB_SC_SC_EEENS5_IJSC_NSA_ILi0EEEST_EEEEENS5_IJNS4_10UnderscoreESW_SW_EEEEENS4_23SM90_TMA_LOAD_MULTICASTENS4_14ComposedLayoutINS4_7SwizzleILi3ELi4ELi3EEENS4_18smem_ptr_flag_bitsILi8EEENSR_INS5_IJNSA_ILi8EEESI_EEENS5_IJSI_SC_EEEEEEEvNS4_8identityESZ_S19_vS1A_EENS_8epilogue10collective6detail29Sm90TmaWarpSpecializedAdapterINS1D_15DefaultEpilogueIaSK_SK_NS1C_6thread17LinearCombinationIaLi1EiiLNS1H_9ScaleType4KindE0ELNS_15FloatRoundStyleE2EaEENS1_15EpilogueDefaultEEEEEvvEEEEvNT_6ParamsE)
	.align		4
        /*000c*/ 	.word	index@(__assertfail)
	.align		4
        /*0010*/ 	.word	0x00000000
	.align		4
        /*0014*/ 	.word	0xfffffffe
	.align		4
        /*0018*/ 	.word	0x00000000
	.align		4
        /*001c*/ 	.word	0xfffffffd
	.align		4
        /*0020*/ 	.word	0x00000000
	.align		4
        /*0024*/ 	.word	0xfffffffc


//--------------------- .nv.constant4             --------------------------
	.section	.nv.constant4,"a",@progbits
	.align	8
	.align		8
.nv.constant4:
        /*0000*/ 	.dword	__assertfail
	.align		8
        /*0008*/ 	.dword	__unnamed_1
	.align		8
        /*0010*/ 	.dword	_ZN39_INTERNAL_e18dee28_4_k_cu_930dd076_74854cuda3std3__45__cpo5beginE
	.align		8
        /*0018*/ 	.dword	_ZN39_INTERNAL_e18dee28_4_k_cu_930dd076_74854cuda3std3__45__cpo3endE
	.align		8
        /*0020*/ 	.dword	_ZN39_INTERNAL_e18dee28_4_k_cu_930dd076_74854cuda3std3__45__cpo6cbeginE
	.align		8
        /*0028*/ 	.dword	_ZN39_INTERNAL_e18dee28_4_k_cu_930dd076_74854cuda3std3__45__cpo4cendE
	.align		8
        /*0030*/ 	.dword	_ZN39_INTERNAL_e18dee28_4_k_cu_930dd076_74854cuda3std3__441_GLOBAL__N__e18dee28_4_k_cu_930dd076_74856ignoreE
	.align		8
        /*0038*/ 	.dword	_ZN39_INTERNAL_e18dee28_4_k_cu_930dd076_74854cuda3std3__419piecewise_constructE
	.align		8
        /*0040*/ 	.dword	_ZN39_INTERNAL_e18dee28_4_k_cu_930dd076_74854cuda3std3__48in_placeE
	.align		8
        /*0048*/ 	.dword	_ZN39_INTERNAL_e18dee28_4_k_cu_930dd076_74854cuda3std6ranges3__45__cpo4swapE
	.align		8
        /*0050*/ 	.dword	_ZN39_INTERNAL_e18dee28_4_k_cu_930dd076_74854cuda3std6ranges3__45__cpo9iter_moveE
	.align		8
        /*0058*/ 	.dword	_ZN39_INTERNAL_e18dee28_4_k_cu_930dd076_74854cute7productE
	.align		8
        /*0060*/ 	.dword	_ZN39_INTERNAL_e18dee28_4_k_cu_930dd076_74854cute1_E
	.align		8
        /*0068*/ 	.dword	$str$22
	.align		8
        /*0070*/ 	.dword	$str$23


//--------------------- .text._ZN7cutlass13device_kernelINS_4gemm6kernel13GemmUniversalIN4cute5tupleIJiiiiEEENS1_10collective13CollectiveMmaINS1_34MainloopSm90TmaGmmaWarpSpecializedILi5ENS5_IJNS4_1CILi2EEESB_NSA_ILi1EEEEEENS1_35KernelTmaWarpSpecializedCooperativeEEENS5_IJNSA_ILi256EEENSA_ILi64EEENSA_ILi128EEEEEEaNS5_IJlSC_lEEEaSK_NS4_8TiledMMAINS4_8MMA_AtomIJNS4_4SM904GMMA26MMA_64x64x32_S32S8S8_SS_TNEEEENS4_6LayoutINS5_IJSB_SC_SC_EEENS5_IJSC_NSA_ILi0EEEST_EEEEENS5_IJNS4_10UnderscoreESW_SW_EEEEENS4_23SM90_TMA_LOAD_MULTICASTENS4_14ComposedLayoutINS4_7SwizzleILi3ELi4ELi3EEENS4_18smem_ptr_flag_bitsILi8EEENSR_INS5_IJNSA_ILi8EEESI_EEENS5_IJSI_SC_EEEEEEEvNS4_8identityESZ_S19_vS1A_EENS_8epilogue10collective6detail29Sm90TmaWarpSpecializedAdapterINS1D_15DefaultEpilogueIaSK_SK_NS1C_6thread17LinearCombinationIaLi1EiiLNS1H_9ScaleType4KindE0ELNS_15FloatRoundStyleE2EaEENS1_15EpilogueDefaultEEEEEvvEEEEvNT_6ParamsE --------------------------
	.section	.text._ZN7cutlass13device_kernelINS_4gemm6kernel13GemmUniversalIN4cute5tupleIJiiiiEEENS1_10collective13CollectiveMmaINS1_34MainloopSm90TmaGmmaWarpSpecializedILi5ENS5_IJNS4_1CILi2EEESB_NSA_ILi1EEEEEENS1_35KernelTmaWarpSpecializedCooperativeEEENS5_IJNSA_ILi256EEENSA_ILi64EEENSA_ILi128EEEEEEaNS5_IJlSC_lEEEaSK_NS4_8TiledMMAINS4_8MMA_AtomIJNS4_4SM904GMMA26MMA_64x64x32_S32S8S8_SS_TNEEEENS4_6LayoutINS5_IJSB_SC_SC_EEENS5_IJSC_NSA_ILi0EEEST_EEEEENS5_IJNS4_10UnderscoreESW_SW_EEEEENS4_23SM90_TMA_LOAD_MULTICASTENS4_14ComposedLayoutINS4_7SwizzleILi3ELi4ELi3EEENS4_18smem_ptr_flag_bitsILi8EEENSR_INS5_IJNSA_ILi8EEESI_EEENS5_IJSI_SC_EEEEEEEvNS4_8identityESZ_S19_vS1A_EENS_8epilogue10collective6detail29Sm90TmaWarpSpecializedAdapterINS1D_15DefaultEpilogueIaSK_SK_NS1C_6thread17LinearCombinationIaLi1EiiLNS1H_9ScaleType4KindE0ELNS_15FloatRoundStyleE2EaEENS1_15EpilogueDefaultEEEEEvvEEEEvNT_6ParamsE,"ax",@progbits
	.align	128
.text._ZN7cutlass13device_kernelINS_4gemm6kernel13GemmUniversalIN4cute5tupleIJiiiiEEENS1_10collective13CollectiveMmaINS1_34MainloopSm90TmaGmmaWarpSpecializedILi5ENS5_IJNS4_1CILi2EEESB_NSA_ILi1EEEEEENS1_35KernelTmaWarpSpecializedCooperativeEEENS5_IJNSA_ILi256EEENSA_ILi64EEENSA_ILi128EEEEEEaNS5_IJlSC_lEEEaSK_NS4_8TiledMMAINS4_8MMA_AtomIJNS4_4SM904GMMA26MMA_64x64x32_S32S8S8_SS_TNEEEENS4_6LayoutINS5_IJSB_SC_SC_EEENS5_IJSC_NSA_ILi0EEEST_EEEEENS5_IJNS4_10UnderscoreESW_SW_EEEEENS4_23SM90_TMA_LOAD_MULTICASTENS4_14ComposedLayoutINS4_7SwizzleILi3ELi4ELi3EEENS4_18smem_ptr_flag_bitsILi8EEENSR_INS5_IJNSA_ILi8EEESI_EEENS5_IJSI_SC_EEEEEEEvNS4_8identityESZ_S19_vS1A_EENS_8epilogue10collective6detail29Sm90TmaWarpSpecializedAdapterINS1D_15DefaultEpilogueIaSK_SK_NS1C_6thread17LinearCombinationIaLi1EiiLNS1H_9ScaleType4KindE0ELNS_15FloatRoundStyleE2EaEENS1_15EpilogueDefaultEEEEEvvEEEEvNT_6ParamsE:
        .type           _ZN7cutlass13device_kernelINS_4gemm6kernel13GemmUniversalIN4cute5tupleIJiiiiEEENS1_10collective13CollectiveMmaINS1_34MainloopSm90TmaGmmaWarpSpecializedILi5ENS5_IJNS4_1CILi2EEESB_NSA_ILi1EEEEEENS1_35KernelTmaWarpSpecializedCooperativeEEENS5_IJNSA_ILi256EEENSA_ILi64EEENSA_ILi128EEEEEEaNS5_IJlSC_lEEEaSK_NS4_8TiledMMAINS4_8MMA_AtomIJNS4_4SM904GMMA26MMA_64x64x32_S32S8S8_SS_TNEEEENS4_6LayoutINS5_IJSB_SC_SC_EEENS5_IJSC_NSA_ILi0EEEST_EEEEENS5_IJNS4_10UnderscoreESW_SW_EEEEENS4_23SM90_TMA_LOAD_MULTICASTENS4_14ComposedLayoutINS4_7SwizzleILi3ELi4ELi3EEENS4_18smem_ptr_flag_bitsILi8EEENSR_INS5_IJNSA_ILi8EEESI_EEENS5_IJSI_SC_EEEEEEEvNS4_8identityESZ_S19_vS1A_EENS_8epilogue10collective6detail29Sm90TmaWarpSpecializedAdapterINS1D_15DefaultEpilogueIaSK_SK_NS1C_6thread17LinearCombinationIaLi1EiiLNS1H_9ScaleType4KindE0ELNS_15FloatRoundStyleE2EaEENS1_15EpilogueDefaultEEEEEvvEEEEvNT_6ParamsE,@function
        .size           _ZN7cutlass13device_kernelINS_4gemm6kernel13GemmUniversalIN4cute5tupleIJiiiiEEENS1_10collective13CollectiveMmaINS1_34MainloopSm90TmaGmmaWarpSpecializedILi5ENS5_IJNS4_1CILi2EEESB_NSA_ILi1EEEEEENS1_35KernelTmaWarpSpecializedCooperativeEEENS5_IJNSA_ILi256EEENSA_ILi64EEENSA_ILi128EEEEEEaNS5_IJlSC_lEEEaSK_NS4_8TiledMMAINS4_8MMA_AtomIJNS4_4SM904GMMA26MMA_64x64x32_S32S8S8_SS_TNEEEENS4_6LayoutINS5_IJSB_SC_SC_EEENS5_IJSC_NSA_ILi0EEEST_EEEEENS5_IJNS4_10UnderscoreESW_SW_EEEEENS4_23SM90_TMA_LOAD_MULTICASTENS4_14ComposedLayoutINS4_7SwizzleILi3ELi4ELi3EEENS4_18smem_ptr_flag_bitsILi8EEENSR_INS5_IJNSA_ILi8EEESI_EEENS5_IJSI_SC_EEEEEEEvNS4_8identityESZ_S19_vS1A_EENS_8epilogue10collective6detail29Sm90TmaWarpSpecializedAdapterINS1D_15DefaultEpilogueIaSK_SK_NS1C_6thread17LinearCombinationIaLi1EiiLNS1H_9ScaleType4KindE0ELNS_15FloatRoundStyleE2EaEENS1_15EpilogueDefaultEEEEEvvEEEEvNT_6ParamsE,(.L_x_205 - _ZN7cutlass13device_kernelINS_4gemm6kernel13GemmUniversalIN4cute5tupleIJiiiiEEENS1_10collective13CollectiveMmaINS1_34MainloopSm90TmaGmmaWarpSpecializedILi5ENS5_IJNS4_1CILi2EEESB_NSA_ILi1EEEEEENS1_35KernelTmaWarpSpecializedCooperativeEEENS5_IJNSA_ILi256EEENSA_ILi64EEENSA_ILi128EEEEEEaNS5_IJlSC_lEEEaSK_NS4_8TiledMMAINS4_8MMA_AtomIJNS4_4SM904GMMA26MMA_64x64x32_S32S8S8_SS_TNEEEENS4_6LayoutINS5_IJSB_SC_SC_EEENS5_IJSC_NSA_ILi0EEEST_EEEEENS5_IJNS4_10UnderscoreESW_SW_EEEEENS4_23SM90_TMA_LOAD_MULTICASTENS4_14ComposedLayoutINS4_7SwizzleILi3ELi4ELi3EEENS4_18smem_ptr_flag_bitsILi8EEENSR_INS5_IJNSA_ILi8EEESI_EEENS5_IJSI_SC_EEEEEEEvNS4_8identityESZ_S19_vS1A_EENS_8epilogue10collective6detail29Sm90TmaWarpSpecializedAdapterINS1D_15DefaultEpilogueIaSK_SK_NS1C_6thread17LinearCombinationIaLi1EiiLNS1H_9ScaleType4KindE0ELNS_15FloatRoundStyleE2EaEENS1_15EpilogueDefaultEEEEEvvEEEEvNT_6ParamsE)
        .other          _ZN7cutlass13device_kernelINS_4gemm6kernel13GemmUniversalIN4cute5tupleIJiiiiEEENS1_10collective13CollectiveMmaINS1_34MainloopSm90TmaGmmaWarpSpecializedILi5ENS5_IJNS4_1CILi2EEESB_NSA_ILi1EEEEEENS1_35KernelTmaWarpSpecializedCooperativeEEENS5_IJNSA_ILi256EEENSA_ILi64EEENSA_ILi128EEEEEEaNS5_IJlSC_lEEEaSK_NS4_8TiledMMAINS4_8MMA_AtomIJNS4_4SM904GMMA26MMA_64x64x32_S32S8S8_SS_TNEEEENS4_6LayoutINS5_IJSB_SC_SC_EEENS5_IJSC_NSA_ILi0EEEST_EEEEENS5_IJNS4_10UnderscoreESW_SW_EEEEENS4_23SM90_TMA_LOAD_MULTICASTENS4_14ComposedLayoutINS4_7SwizzleILi3ELi4ELi3EEENS4_18smem_ptr_flag_bitsILi8EEENSR_INS5_IJNSA_ILi8EEESI_EEENS5_IJSI_SC_EEEEEEEvNS4_8identityESZ_S19_vS1A_EENS_8epilogue10collective6detail29Sm90TmaWarpSpecializedAdapterINS1D_15DefaultEpilogueIaSK_SK_NS1C_6thread17LinearCombinationIaLi1EiiLNS1H_9ScaleType4KindE0ELNS_15FloatRoundStyleE2EaEENS1_15EpilogueDefaultEEEEEvvEEEEvNT_6ParamsE,@"STO_CUDA_ENTRY STV_DEFAULT"
_ZN7cutlass13device_kernelINS_4gemm6kernel13GemmUniversalIN4cute5tupleIJiiiiEEENS1_10collective13CollectiveMmaINS1_34MainloopSm90TmaGmmaWarpSpecializedILi5ENS5_IJNS4_1CILi2EEESB_NSA_ILi1EEEEEENS1_35KernelTmaWarpSpecializedCooperativeEEENS5_IJNSA_ILi256EEENSA_ILi64EEENSA_ILi128EEEEEEaNS5_IJlSC_lEEEaSK_NS4_8TiledMMAINS4_8MMA_AtomIJNS4_4SM904GMMA26MMA_64x64x32_S32S8S8_SS_TNEEEENS4_6LayoutINS5_IJSB_SC_SC_EEENS5_IJSC_NSA_ILi0EEEST_EEEEENS5_IJNS4_10UnderscoreESW_SW_EEEEENS4_23SM90_TMA_LOAD_MULTICASTENS4_14ComposedLayoutINS4_7SwizzleILi3ELi4ELi3EEENS4_18smem_ptr_flag_bitsILi8EEENSR_INS5_IJNSA_ILi8EEESI_EEENS5_IJSI_SC_EEEEEEEvNS4_8identityESZ_S19_vS1A_EENS_8epilogue10collective6detail29Sm90TmaWarpSpecializedAdapterINS1D_15DefaultEpilogueIaSK_SK_NS1C_6thread17LinearCombinationIaLi1EiiLNS1H_9ScaleType4KindE0ELNS_15FloatRoundStyleE2EaEENS1_15EpilogueDefaultEEEEEvvEEEEvNT_6ParamsE:
[----:B------:R-:W0:Y:S01]  /*0000*/  LDC R1, c[0x0][0x28] ;  /* 0x00000a00ff017b82 */ /* 0x000e220000000800 */
[----:B------:R-:W1:Y:S01]  /*0010*/  S2R R18, SR_TID.X ;  /* 0x0000000000127919 */ /* 0x000e620000002100 */
[----:B------:R-:W-:Y:S01]  /*0020*/  ELECT P0, URZ, PT ;  /* 0x00000000003f782f */ /* 0x000fe20003800000 */
[----:B------:R-:W-:Y:S01]  /*0030*/  BSSY B0, `(.L_x_0) ;  /* 0x000000f000007945 */ /* 0x000fe20003800000 */
[--C-:B-1----:R-:W-:Y:S02]  /*0040*/  SHF.R.U32.HI R0, RZ, 0x5, R18.reuse ;  /* 0x00000005ff007819 */ /* 0x102fe40000011612 */
[----:B------:R-:W-:-:S03]  /*0050*/  SHF.R.U32.HI R3, RZ, 0x7, R18 ;  /* 0x00000007ff037819 */ /* 0x000fc60000011612 */
[----:B------:R-:W1:Y:S04]  /*0060*/  SHFL.IDX PT, R2, R0, RZ, 0x1f ;  /* 0x00001fff00027589 */ /* 0x000e6800000e0000 */
[----:B------:R2:W3:Y:S01]  /*0070*/  SHFL.IDX PT, R5, R3, RZ, 0x1f ;  /* 0x00001fff03057589 */ /* 0x0004e200000e0000 */
[----:B-1----:R-:W-:-:S13]  /*0080*/  ISETP.NE.OR P0, PT, R2, RZ, !P0 ;  /* 0x000000ff0200720c */ /* 0x002fda0004705670 */
[----:B0-23--:R-:W-:Y:S05]  /*0090*/  @P0 BRA `(.L_x_1) ;  /* 0x0000000000200947 */ /* 0x00dfea0003800000 */
[----:B------:R-:W-:Y:S02]  /*00a0*/  ULDC.64 UR4, c[0x0][0x198] ;  /* 0x0000660000047ab9 */ /* 0x000fe40000000a00 */
[----:B------:R-:W-:Y:S02]  /*00b0*/  UIADD3 UR6, UP0, UR4, 0xf0, URZ ;  /* 0x000000f004067890 */ /* 0x000fe4000ff1e03f */
[----:B------:R-:W-:Y:S02]  /*00c0*/  UIADD3 UR4, UP1, UR4, 0x1f0, URZ ;  /* 0x000001f004047890 */ /* 0x000fe4000ff3e03f */
[----:B------:R-:W-:Y:S02]  /*00d0*/  UIADD3.X UR7, URZ, UR5, URZ, UP0, !UPT ;  /* 0x000000053f077290 */ /* 0x000fe400087fe43f */
[----:B------:R-:W-:-:S07]  /*00e0*/  UIADD3.X UR5, URZ, UR5, URZ, UP1, !UPT ;  /* 0x000000053f057290 */ /* 0x000fce0008ffe43f */
[----:B------:R0:W-:Y:S02]  /*00f0*/  UTMACCTL.PF [UR6] ;  /* 0x00000000060079b9 */ /* 0x0001e40008040000 */
[----:B------:R0:W-:Y:S02]  /*0100*/  UTMACCTL.PF [UR4] ;  /* 0x00000000040079b9 */ /* 0x0001e40008040000 */
[----:B0-----:R-:W-:Y:S01]  /*0110*/  NOP ;  /* 0x0000000000007918 */ /* 0x001fe20000000000 */
.L_x_1:
[----:B------:R-:W-:Y:S05]  /*0120*/  BSYNC B0 ;  /* 0x0000000000007941 */ /* 0x000fea0003800000 */
.L_x_0:
[----:B------:R-:W0:Y:S02]  /*0130*/  SHFL.IDX PT, R3, R0, RZ, 0x1f ;  /* 0x00001fff00037589 */ /* 0x000e2400000e0000 */
[----:B0-----:R-:W-:-:S13]  /*0140*/  ISETP.NE.AND P0, PT, R3, RZ, PT ;  /* 0x000000ff0300720c */ /* 0x001fda0003f05270 */
[----:B------:R-:W-:Y:S05]  /*0150*/  @P0 BRA `(.L_x_2) ;  /* 0x0000000000600947 */ /* 0x000fea0003800000 */
[----:B------:R-:W0:Y:S01]  /*0160*/  S2UR UR8, SR_CgaCtaId ;  /* 0x00000000000879c3 */ /* 0x000e220000008800 */
[----:B------:R-:W-:Y:S01]  /*0170*/  UMOV UR4, 0x400 ;  /* 0x0000040000047882 */ /* 0x000fe20000000000 */
[----:B------:R-:W-:Y:S01]  /*0180*/  UMOV UR5, 0x1 ;  /* 0x0000000100057882 */ /* 0x000fe20000000000 */
[----:B------:R-:W-:Y:S01]  /*0190*/  UMOV UR6, 0x6 ;  /* 0x0000000600067882 */ /* 0x000fe20000000000 */
[----:B------:R-:W-:Y:S01]  /*01a0*/  ELECT P0, URZ, PT ;  /* 0x00000000003f782f */ /* 0x000fe20003800000 */
[----:B------:R-:W-:-:S04]  /*01b0*/  UIADD3 UR6, -UR6, 0x100000, URZ ;  /* 0x0010000006067890 */ /* 0x000fc8000fffe13f */
[----:B------:R-:W-:Y:S02]  /*01c0*/  USHF.L.U32 UR7, UR6, 0xb, URZ ;  /* 0x0000000b06077899 */ /* 0x000fe4000800063f */
[----:B------:R-:W-:Y:S02]  /*01d0*/  USHF.L.U32 UR6, UR6, 0x1, URZ ;  /* 0x0000000106067899 */ /* 0x000fe4000800063f */
[----:B0-----:R-:W-:Y:S02]  /*01e0*/  ULEA UR8, UR8, UR4, 0x18 ;  /* 0x0000000408087291 */ /* 0x001fe4000f8ec03f */
[----:B------:R-:W-:-:S04]  /*01f0*/  UIADD3 UR4, -UR5, 0x100000, URZ ;  /* 0x0010000005047890 */ /* 0x000fc8000fffe13f */
[----:B------:R-:W-:Y:S02]  /*0200*/  USHF.L.U32 UR5, UR4, 0xb, URZ ;  /* 0x0000000b04057899 */ /* 0x000fe4000800063f */
[----:B------:R-:W-:Y:S01]  /*0210*/  USHF.L.U32 UR4, UR4, 0x1, URZ ;  /* 0x0000000104047899 */ /* 0x000fe2000800063f */
[----:B------:R-:W0:Y:S11]  /*0220*/  FENCE.VIEW.ASYNC.S ;  /* 0x00000000000073c6 */ /* 0x000e360000000000 */
[----:B0-----:R0:W1:Y:S01]  /*0230*/  SYNCS.EXCH.64 URZ, [UR8], UR4 ;  /* 0x00000004083f75b2 */ /* 0x0010620008000100 */
[----:B------:R0:W2:Y:S01]  /*0240*/  SYNCS.EXCH.64 URZ, [UR8+0x28], UR6 ;  /* 0x00002806083f75b2 */ /* 0x0000a20008000100 */
[----:B------:R0:W3:Y:S01]  /*0250*/  SYNCS.EXCH.64 URZ, [UR8+0x8], UR4 ;  /* 0x00000804083f75b2 */ /* 0x0000e20008000100 */
[----:B------:R0:W4:Y:S01]  /*0260*/  SYNCS.EXCH.64 URZ, [UR8+0x30], UR6 ;  /* 0x00003006083f75b2 */ /* 0x0001220008000100 */
[----:B------:R0:W0:Y:S01]  /*0270*/  SYNCS.EXCH.64 URZ, [UR8+0x10], UR4 ;  /* 0x00001004083f75b2 */ /* 0x0000220008000100 */
[----:B------:R0:W0:Y:S01]  /*0280*/  SYNCS.EXCH.64 URZ, [UR8+0x38], UR6 ;  /* 0x00003806083f75b2 */ /* 0x0000220008000100 */
[----:B------:R0:W0:Y:S01]  /*0290*/  SYNCS.EXCH.64 URZ, [UR8+0x18], UR4 ;  /* 0x00001804083f75b2 */ /* 0x0000220008000100 */
[----:B------:R0:W0:Y:S01]  /*02a0*/  SYNCS.EXCH.64 URZ, [UR8+0x40], UR6 ;  /* 0x00004006083f75b2 */ /* 0x0000220008000100 */
[----:B------:R0:W0:Y:S01]  /*02b0*/  SYNCS.EXCH.64 URZ, [UR8+0x20], UR4 ;  /* 0x00002004083f75b2 */ /* 0x0000220008000100 */
[----:B------:R0:W0:Y:S01]  /*02c0*/  SYNCS.EXCH.64 URZ, [UR8+0x48], UR6 ;  /* 0x00004806083f75b2 */ /* 0x0000220008000100 */
[----:B------:R-:W-:Y:S01]  /*02d0*/  NOP ;  /* 0x0000000000007918 */ /* 0x000fe20000000000 */
.L_x_2:
[----:B------:R-:W-:Y:S01]  /*02e0*/  SHF.R.S32.HI R7, RZ, 0x1f, R18 ;  /* 0x0000001fff077819 */ /* 0x000fe20000011412 */
[----:B------:R-:W5:Y:S01]  /*02f0*/  SHFL.IDX PT, R0, R0, RZ, 0x1f ;  /* 0x00001fff00007589 */ /* 0x000f6200000e0000 */
[----:B0-----:R-:W0:Y:S01]  /*0300*/  S2UR UR8, SR_CTAID.X ;  /* 0x00000000000879c3 */ /* 0x001e220000002500 */
[----:B------:R-:W-:Y:S02]  /*0310*/  ELECT P0, URZ, PT ;  /* 0x00000000003f782f */ /* 0x000fe40003800000 */
[----:B------:R-:W-:Y:S01]  /*0320*/  LEA.HI R7, R7, R18, RZ, 0x7 ;  /* 0x0000001207077211 */ /* 0x000fe200078f38ff */
[----:B------:R-:W1:Y:S01]  /*0330*/  S2R R4, SR_CTAID.Y ;  /* 0x0000000000047919 */ /* 0x000e620000002600 */
[----:B------:R-:W-:Y:S01]  /*0340*/  SHF.R.S32.HI R8, RZ, 0x1f, R3 ;  /* 0x0000001fff087819 */ /* 0x000fe20000011403 */
[----:B------:R-:W-:Y:S01]  /*0350*/  ULDC UR4, c[0x0][0x150] ;  /* 0x0000540000047ab9 */ /* 0x000fe20000000800 */
[----:B------:R-:W-:Y:S01]  /*0360*/  LOP3.LUT R7, R7, 0xffffff80, RZ, 0xc0, !PT ;  /* 0xffffff8007077812 */ /* 0x000fe200078ec0ff */
[----:B------:R-:W-:Y:S01]  /*0370*/  NOP ;  /* 0x0000000000007918 */ /* 0x000fe20000000000 */
[----:B------:R-:W-:Y:S01]  /*0380*/  LEA.HI R8, R8, R3, RZ, 0x2 ;  /* 0x0000000308087211 */ /* 0x000fe200078f10ff */
[----:B------:R-:W2:Y:S01]  /*0390*/  LDC R10, c[0x0][0x144] ;  /* 0x00005100ff0a7b82 */ /* 0x000ea20000000800 */
[----:B------:R-:W-:Y:S01]  /*03a0*/  NOP ;  /* 0x0000000000007918 */ /* 0x000fe20000000000 */
[----:B------:R-:W-:Y:S01]  /*03b0*/  IMAD.IADD R6, R18, 0x1, -R7 ;  /* 0x0000000112067824 */ /* 0x000fe200078e0a07 */
[----:B------:R-:W-:Y:S01]  /*03c0*/  LOP3.LUT R8, R8, 0x3ffffffc, RZ, 0xc0, !PT ;  /* 0x3ffffffc08087812 */ /* 0x000fe200078ec0ff */
[----:B------:R-:W-:Y:S01]  /*03d0*/  IMAD.MOV.U32 R23, RZ, RZ, 0x1 ;  /* 0x00000001ff177424 */ /* 0x000fe200078e00ff */
[----:B------:R-:W-:-:S02]  /*03e0*/  ISETP.NE.AND P3, PT, R5, RZ, PT ;  /* 0x000000ff0500720c */ /* 0x000fc40003f65270 */
[----:B------:R-:W-:Y:S01]  /*03f0*/  SHF.R.S32.HI R7, RZ, 0x1f, R6 ;  /* 0x0000001fff077819 */ /* 0x000fe20000011406 */
[----:B------:R-:W-:Y:S01]  /*0400*/  IMAD.IADD R8, R3, 0x1, -R8 ;  /* 0x0000000103087824 */ /* 0x000fe200078e0a08 */
[----:B------:R-:W3:Y:S02]  /*0410*/  LDC R13, c[0x0][0x140] ;  /* 0x00005000ff0d7b82 */ /* 0x000ee40000000800 */
[----:B------:R-:W-:Y:S02]  /*0420*/  LEA.HI R7, R7, R6, RZ, 0x3 ;  /* 0x0000000607077211 */ /* 0x000fe400078f18ff */
[----:B-----5:R-:W-:Y:S02]  /*0430*/  ISETP.NE.OR P0, PT, R0, RZ, !P0 ;  /* 0x000000ff0000720c */ /* 0x020fe40004705670 */
[--C-:B------:R-:W-:Y:S02]  /*0440*/  SHF.R.S32.HI R0, RZ, 0x3, R7.reuse ;  /* 0x00000003ff007819 */ /* 0x100fe40000011407 */
[----:B------:R-:W-:-:S02]  /*0450*/  SHF.R.S32.HI R7, RZ, 0x1f, R7 ;  /* 0x0000001fff077819 */ /* 0x000fc40000011407 */
[----:B0-----:R-:W-:Y:S02]  /*0460*/  I2FP.F32.U32 R9, UR8 ;  /* 0x0000000800097c45 */ /* 0x001fe40008201000 */
[----:B------:R-:W-:-:S03]  /*0470*/  LEA.HI R7, R7, R0, RZ, 0x2 ;  /* 0x0000000007077211 */ /* 0x000fc600078f10ff */
[----:B------:R-:W-:Y:S01]  /*0480*/  FMUL R9, R9, UR4 ;  /* 0x0000000409097c20 */ /* 0x000fe20008400000 */
[----:B------:R-:W-:Y:S01]  /*0490*/  LOP3.LUT R7, R7, 0xfffffffc, RZ, 0xc0, !PT ;  /* 0xfffffffc07077812 */ /* 0x000fe200078ec0ff */
[----:B------:R-:W-:Y:S01]  /*04a0*/  VOTEU.ALL UP0, P0 ;  /* 0x00000000003f7886 */ /* 0x000fe20000000000 */
[----:B-1----:R-:W-:Y:S01]  /*04b0*/  I2FP.F32.U32 R3, R4 ;  /* 0x0000000400037245 */ /* 0x002fe20000201000 */
[----:B------:R-:W-:Y:S01]  /*04c0*/  ULDC UR4, c[0x0][0x154] ;  /* 0x0000550000047ab9 */ /* 0x000fe20000000800 */
[----:B------:R-:W-:Y:S01]  /*04d0*/  VOTEU.ALL UP1, P0 ;  /* 0x00000000003f7886 */ /* 0x000fe20000020000 */
[----:B------:R-:W0:Y:S01]  /*04e0*/  F2I.U32.TRUNC.NTZ R9, R9 ;  /* 0x0000000900097305 */ /* 0x000e22000020f000 */
[----:B------:R-:W-:Y:S01]  /*04f0*/  IMAD.IADD R7, R0, 0x1, -R7 ;  /* 0x0000000100077824 */ /* 0x000fe200078e0a07 */
[----:B------:R-:W1:Y:S01]  /*0500*/  @!UP0 S2UR UR7, SR_CgaCtaId ;  /* 0x00000000000789c3 */ /* 0x000e620000008800 */
[----:B------:R-:W-:Y:S01]  /*0510*/  FMUL R12, R3, UR4 ;  /* 0x00000004030c7c20 */ /* 0x000fe20008400000 */
[----:B------:R-:W-:Y:S01]  /*0520*/  UMOV UR4, 0x20 ;  /* 0x0000002000047882 */ /* 0x000fe20000000000 */
[----:B------:R-:W-:Y:S01]  /*0530*/  IMAD R8, R8, 0x4, R7 ;  /* 0x0000000408087824 */ /* 0x000fe200078e0207 */
[----:B------:R-:W-:Y:S01]  /*0540*/  @!UP0 UMOV UR6, 0x400 ;  /* 0x0000040000068882 */ /* 0x000fe20000000000 */
[----:B------:R-:W-:-:S04]  /*0550*/  @!UP0 UIADD3 UR4, -UR4, 0x100000, URZ ;  /* 0x0010000004048890 */ /* 0x000fc8000fffe13f */
[----:B------:R-:W-:Y:S02]  /*0560*/  @!UP0 USHF.L.U32 UR5, UR4, 0xb, URZ ;  /* 0x0000000b04058899 */ /* 0x000fe4000800063f */
[----:B------:R-:W-:Y:S01]  /*0570*/  @!UP0 USHF.L.U32 UR4, UR4, 0x1, URZ ;  /* 0x0000000104048899 */ /* 0x000fe2000800063f */
[----:B---3--:R-:W-:Y:S01]  /*0580*/  ISETP.EQ.U32.AND P2, PT, R13, 0x1, PT ;  /* 0x000000010d00780c */ /* 0x008fe20003f42070 */
[----:B------:R-:W3:Y:S01]  /*0590*/  F2I.U32.TRUNC.NTZ R12, R12 ;  /* 0x0000000c000c7305 */ /* 0x000ee2000020f000 */
[----:B------:R-:W-:Y:S01]  /*05a0*/  LEA.HI R0, R8, R8, RZ, 0x1 ;  /* 0x0000000808007211 */ /* 0x000fe200078f08ff */
[----:B------:R-:W5:Y:S03]  /*05b0*/  LDC R7, c[0x0][0x148] ;  /* 0x00005200ff077b82 */ /* 0x000f660000000800 */
[----:B------:R-:W-:Y:S01]  /*05c0*/  LOP3.LUT R11, R0, 0xfffffffe, RZ, 0xc0, !PT ;  /* 0xfffffffe000b7812 */ /* 0x000fe200078ec0ff */
[----:B0-----:R-:W-:Y:S01]  /*05d0*/  IMAD.MOV R15, RZ, RZ, -R9 ;  /* 0x000000ffff0f7224 */ /* 0x001fe200078e0a09 */
[----:B------:R-:W-:-:S03]  /*05e0*/  SHF.R.S32.HI R9, RZ, 0x1f, R2 ;  /* 0x0000001fff097819 */ /* 0x000fc60000011402 */
[----:B--2---:R-:W-:Y:S01]  /*05f0*/  IMAD R3, R10, R15, UR8 ;  /* 0x000000080a037e24 */ /* 0x004fe2000f8e020f */
[----:B------:R-:W-:Y:S01]  /*0600*/  LEA.HI R9, R9, R2, RZ, 0x2 ;  /* 0x0000000209097211 */ /* 0x000fe200078f10ff */
[C---:B------:R-:W-:Y:S02]  /*0610*/  IMAD.IADD R0, R8.reuse, 0x1, -R11 ;  /* 0x0000000108007824 */ /* 0x040fe400078e0a0b */
[----:B------:R-:W-:Y:S01]  /*0620*/  IMAD.SHL.U32 R11, R8, 0x4, RZ ;  /* 0x00000004080b7824 */ /* 0x000fe200078e00ff */
[----:B------:R-:W-:Y:S01]  /*0630*/  LOP3.LUT R9, R9, 0xfffffffc, RZ, 0xc0, !PT ;  /* 0xfffffffc09097812 */ /* 0x000fe200078ec0ff */
[----:B---3--:R-:W-:Y:S01]  /*0640*/  IMAD.MOV R21, RZ, RZ, -R12 ;  /* 0x000000ffff157224 */ /* 0x008fe200078e0a0c */
[----:B------:R-:W-:Y:S01]  /*0650*/  ISETP.NE.AND P4, PT, R0, R3, PT ;  /* 0x000000030000720c */ /* 0x000fe20003f85270 */
[----:B-1----:R-:W-:Y:S01]  /*0660*/  @!UP0 ULEA UR6, UR7, UR6, 0x18 ;  /* 0x0000000607068291 */ /* 0x002fe2000f8ec03f */
[----:B------:R-:W-:Y:S01]  /*0670*/  LOP3.LUT R22, R8, 0xc, R11, 0x78, !PT ;  /* 0x0000000c08167812 */ /* 0x000fe200078e780b */
[----:B------:R-:W-:Y:S01]  /*0680*/  IMAD.IADD R0, R2, 0x1, -R9 ;  /* 0x0000000102007824 */ /* 0x000fe200078e0a09 */
[----:B------:R-:W-:Y:S01]  /*0690*/  VOTEU.ALL UP0, P0 ;  /* 0x00000000003f7886 */ /* 0x000fe20000000000 */
[----:B------:R-:W-:Y:S01]  /*06a0*/  LOP3.LUT P0, RZ, R6, 0x7, RZ, 0xc0, !PT ;  /* 0x0000000706ff7812 */ /* 0x000fe2000780c0ff */
[----:B------:R-:W-:-:S02]  /*06b0*/  VIADD R6, R5, 0xffffffff ;  /* 0xffffffff05067836 */ /* 0x000fc40000000000 */
[----:B------:R-:W-:Y:S01]  /*06c0*/  ISETP.NE.AND P1, PT, R0, 0x3, PT ;  /* 0x000000030000780c */ /* 0x000fe20003f25270 */
[----:B-----5:R-:W-:Y:S01]  /*06d0*/  IMAD R9, R7, R21, R4 ;  /* 0x0000001507097224 */ /* 0x020fe200078e0204 */
[----:B------:R-:W-:Y:S02]  /*06e0*/  ISETP.LT.U32.AND P0, PT, R22, 0x4, !P0 ;  /* 0x000000041600780c */ /* 0x000fe40004701070 */
[----:B------:R-:W-:Y:S01]  /*06f0*/  ISETP.EQ.OR P1, PT, R0, RZ, !P1 ;  /* 0x000000ff0000720c */ /* 0x000fe20004f22670 */
[----:B------:R-:W0:Y:S02]  /*0700*/  FENCE.VIEW.ASYNC.S ;  /* 0x00000000000073c6 */ /* 0x000e240000000000 */
[----:B0-----:R0:W1:Y:S01]  /*0710*/  @!UP0 SYNCS.EXCH.64 URZ, [UR6+0x60], UR4 ;  /* 0x00006004063f85b2 */ /* 0x0010620008000100 */
[----:B------:R-:W-:Y:S02]  /*0720*/  @P4 LEA.HI R2, R22, R22, RZ, 0x1 ;  /* 0x0000001616024211 */ /* 0x000fe400078f08ff */
[----:B------:R-:W-:-:S02]  /*0730*/  ISETP.EQ.AND P1, PT, R5, RZ, P1 ;  /* 0x000000ff0500720c */ /* 0x000fc40000f22270 */
[----:B------:R-:W-:Y:S02]  /*0740*/  @P4 SHF.R.S32.HI R2, RZ, 0x1, R2 ;  /* 0x00000001ff024819 */ /* 0x000fe40000011402 */
[----:B------:R-:W-:Y:S02]  /*0750*/  ISETP.GE.U32.AND P6, PT, R6, 0x2, PT ;  /* 0x000000020600780c */ /* 0x000fe40003fc6070 */
[----:B------:R-:W-:Y:S02]  /*0760*/  @P4 ISETP.NE.AND P5, PT, R2, R9, PT ;  /* 0x000000090200420c */ /* 0x000fe40003fa5270 */
[----:B------:R-:W-:Y:S02]  /*0770*/  SEL R2, RZ, 0x1, !P0 ;  /* 0x00000001ff027807 */ /* 0x000fe40004000000 */
[----:B------:R-:W-:Y:S02]  /*0780*/  @P4 SEL R23, RZ, 0x1, P5 ;  /* 0x00000001ff174807 */ /* 0x000fe40002800000 */
[----:B------:R-:W-:Y:S01]  /*0790*/  SEL R19, RZ, 0x1, !P1 ;  /* 0x00000001ff137807 */ /* 0x000fe20004800000 */
[----:B------:R0:W2:Y:S01]  /*07a0*/  @!UP1 SYNCS.EXCH.64 URZ, [UR6+0x68], UR4 ;  /* 0x00006804063f95b2 */ /* 0x0000a20008000100 */
[----:B------:R-:W-:Y:S01]  /*07b0*/  LOP3.LUT R23, R23, R2, RZ, 0xc0, !PT ;  /* 0x0000000217177212 */ /* 0x000fe200078ec0ff */
[----:B------:R-:W-:Y:S01]  /*07c0*/  NOP ;  /* 0x0000000000007918 */ /* 0x000fe20000000000 */
[----:B------:R-:W-:Y:S01]  /*07d0*/  SEL R19, R19, 0x2, P6 ;  /* 0x0000000213137807 */ /* 0x000fe20003000000 */
[----:B------:R-:W-:Y:S06]  /*07e0*/  @!P2 BRA `(.L_x_3) ;  /* 0x000000000008a947 */ /* 0x000fec0003800000 */
[----:B-12-4-:R-:W-:Y:S01]  /*07f0*/  UCGABAR_ARV ;  /* 0x00000000000079c7 */ /* 0x016fe20008000000 */
[----:B------:R-:W-:Y:S05]  /*0800*/  BRA `(.L_x_4) ;  /* 0x0000000000047947 */ /* 0x000fea0003800000 */
.L_x_3:
[----:B-12-4-:R-:W-:Y:S01]  /*0810*/  NOP ;  /* 0x0000000000007918 */ /* 0x016fe20000000000 */
.L_x_4:
[----:B------:R-:W1:Y:S01]  /*0820*/  LDC R2, c[0x0][0x65c] ;  /* 0x00019700ff027b82 */ /* 0x000e620000000800 */
[----:B------:R-:W-:Y:S02]  /*0830*/  IMAD.U32 R8, RZ, RZ, UR8 ;  /* 0x00000008ff087e24 */ /* 0x000fe4000f8e00ff */
[----:B------:R-:W-:Y:S01]  /*0840*/  IMAD.MOV.U32 R9, RZ, RZ, RZ ;  /* 0x000000ffff097224 */ /* 0x000fe200078e00ff */
[----:B-1----:R-:W-:-:S04]  /*0850*/  ISETP.NE.AND P1, PT, R2, 0x1, PT ;  /* 0x000000010200780c */ /* 0x002fc80003f25270 */
[----:B------:R-:W-:-:S09]  /*0860*/  P2R R5, PR, RZ, 0x2 ;  /* 0x00000002ff057803 */ /* 0x000fd20000000000 */
[----:B------:R-:W1:Y:S01]  /*0870*/  @P1 LDC R17, c[0x0][0x10] ;  /* 0x00000400ff111b82 */ /* 0x000e620000000800 */
[----:B------:R-:W-:Y:S02]  /*0880*/  @P1 IMAD.MOV.U32 R5, RZ, RZ, RZ ;  /* 0x000000ffff051224 */ /* 0x000fe400078e00ff */
[----:B------:R-:W-:-:S05]  /*0890*/  @P1 IMAD.MOV.U32 R13, RZ, RZ, RZ ;  /* 0x000000ffff0d1224 */ /* 0x000fca00078e00ff */
[----:B------:R-:W2:Y:S01]  /*08a0*/  @!P1 LDC R11, c[0x0][0xc] ;  /* 0x00000300ff0b9b82 */ /* 0x000ea20000000800 */
[----:B-1----:R-:W-:-:S04]  /*08b0*/  @P1 IMAD.WIDE.U32 R16, R17, UR8, R4 ;  /* 0x0000000811101c25 */ /* 0x002fc8000f8e0004 */
[----:B------:R-:W-:Y:S02]  /*08c0*/  @P1 IMAD.IADD R17, R17, 0x1, R13 ;  /* 0x0000000111111824 */ /* 0x000fe400078e020d */
[----:B--2---:R-:W-:-:S04]  /*08d0*/  @!P1 IMAD.WIDE.U32 R8, R4, R11, R8 ;  /* 0x0000000b04089225 */ /* 0x004fc800078e0008 */
[----:B------:R-:W-:Y:S02]  /*08e0*/  @!P1 IMAD.MOV.U32 R16, RZ, RZ, R8 ;  /* 0x000000ffff109224 */ /* 0x000fe400078e0008 */
[----:B------:R-:W-:Y:S01]  /*08f0*/  @!P1 IMAD.MOV.U32 R17, RZ, RZ, R9 ;  /* 0x000000ffff119224 */ /* 0x000fe200078e0009 */
[----:B------:R-:W-:Y:S06]  /*0900*/  @!P2 BRA `(.L_x_5) ;  /* 0x00000000000ca947 */ /* 0x000fec0003800000 */
[----:B------:R-:W-:Y:S01]  /*0910*/  UCGABAR_WAIT ;  /* 0x0000000000007dc7 */ /* 0x000fe20008000000 */
[----:B------:R-:W-:Y:S01]  /*0920*/  CCTL.IVALL ;  /* 0x00000000ff00798f */ /* 0x000fe20002000000 */
[----:B------:R-:W-:Y:S05]  /*0930*/  BRA `(.L_x_6) ;  /* 0x0000000000047947 */ /* 0x000fea0003800000 */
.L_x_5:
[----:B------:R-:W-:Y:S06]  /*0940*/  BAR.SYNC.DEFER_BLOCKING 0x0 ;  /* 0x0000000000007b1d */ /* 0x000fec0000010000 */
.L_x_6:
[----:B------:R-:W-:Y:S05]  /*0950*/  @!P3 BRA `(.L_x_7) ;  /* 0x00000054002cb947 */ /* 0x000fea0003800000 */
[----:B------:R-:W-:-:S13]  /*0960*/  ISETP.GT.U32.AND P0, PT, R6, 0x1, PT ;  /* 0x000000010600780c */ /* 0x000fda0003f04070 */
[----:B0-----:R-:W-:Y:S05]  /*0970*/  @P0 EXIT ;  /* 0x000000000000094d */ /* 0x001fea0003800000 */
[----:B------:R-:W-:Y:S01]  /*0980*/  ULDC.64 UR4, c[0x0][0x650] ;  /* 0x0001940000047ab9 */ /* 0x000fe20000000a00 */
[----:B------:R-:W-:Y:S01]  /*0990*/  PRMT R0, RZ, 0x7610, R0 ;  /* 0x00007610ff007816 */ /* 0x000fe20000000000 */
[----:B------:R-:W-:Y:S01]  /*09a0*/  IMAD.MOV.U32 R92, RZ, RZ, -0x1 ;  /* 0xffffffffff5c7424 */ /* 0x000fe200078e00ff */
[----:B------:R-:W-:Y:S01]  /*09b0*/  ISETP.GE.U32.AND P0, PT, R16, UR4, PT ;  /* 0x0000000410007c0c */ /* 0x000fe2000bf06070 */
[----:B------:R-:W-:Y:S02]  /*09c0*/  IMAD.MOV.U32 R93, RZ, RZ, -0x1 ;  /* 0xffffffffff5d7424 */ /* 0x000fe400078e00ff */
[----:B------:R-:W-:Y:S01]  /*09d0*/  IMAD.MOV.U32 R88, RZ, RZ, -0x1 ;  /* 0xffffffffff587424 */ /* 0x000fe200078e00ff */
[----:B------:R-:W-:-:S13]  /*09e0*/  ISETP.GE.U32.AND.EX P0, PT, R17, UR5, PT, P0 ;  /* 0x0000000511007c0c */ /* 0x000fda000bf06100 */
[----:B------:R-:W-:Y:S05]  /*09f0*/  @P0 BRA `(.L_x_8) ;  /* 0x0000000400280947 */ /* 0x000fea0003800000 */
[----:B------:R-:W0:Y:S01]  /*0a00*/  LDC.64 R24, c[0x0][0x628] ;  /* 0x00018a00ff187b82 */ /* 0x000e220000000a00 */
[----:B------:R-:W-:Y:S02]  /*0a10*/  IMAD.MOV.U32 R8, RZ, RZ, R16 ;  /* 0x000000ffff087224 */ /* 0x000fe400078e0010 */
[----:B------:R-:W-:-:S05]  /*0a20*/  IMAD.MOV.U32 R9, RZ, RZ, R17 ;  /* 0x000000ffff097224 */ /* 0x000fca00078e0011 */
[----:B------:R-:W1:Y:S08]  /*0a30*/  LDC R0, c[0x0][0x630] ;  /* 0x00018c00ff007b82 */ /* 0x000e700000000800 */
[----:B------:R-:W2:Y:S01]  /*0a40*/  LDC.64 R26, c[0x0][0x620] ;  /* 0x00018800ff1a7b82 */ /* 0x000ea20000000a00 */
[----:B0-----:R-:W-:-:S04]  /*0a50*/  ISETP.NE.U32.AND P0, PT, R24, RZ, PT ;  /* 0x000000ff1800720c */ /* 0x001fc80003f05070 */
[----:B------:R-:W-:-:S13]  /*0a60*/  ISETP.NE.AND.EX P0, PT, R25, RZ, PT, P0 ;  /* 0x000000ff1900720c */ /* 0x000fda0003f05300 */
[----:B-12---:R-:W-:Y:S05]  /*0a70*/  @!P0 BRA `(.L_x_9) ;  /* 0x0000000000288947 */ /* 0x006fea0003800000 */
[----:B------:R-:W0:Y:S02]  /*0a80*/  LDC R13, c[0x0][0x634] ;  /* 0x00018d00ff0d7b82 */ /* 0x000e240000000800 */
[----:B0-----:R-:W-:-:S05]  /*0a90*/  IADD3 R13, P0, R16, R13, RZ ;  /* 0x0000000d100d7210 */ /* 0x001fca0007f1e0ff */
[----:B------:R-:W-:-:S04]  /*0aa0*/  IMAD.X R15, RZ, RZ, R17, P0 ;  /* 0x000000ffff0f7224 */ /* 0x000fc800000e0611 */
[----:B------:R-:W-:-:S04]  /*0ab0*/  IMAD.WIDE.U32 R8, R15, R24, RZ ;  /* 0x000000180f087225 */ /* 0x000fc800078e00ff */
[----:B------:R-:W-:-:S04]  /*0ac0*/  IMAD.WIDE.U32 R10, P0, R13, R25, R8 ;  /* 0x000000190d0a7225 */ /* 0x000fc80007800008 */
[----:B------:R-:W-:-:S04]  /*0ad0*/  IMAD.WIDE.U32 R8, R13, R24, RZ ;  /* 0x000000180d087225 */ /* 0x000fc800078e00ff */
[----:B------:R-:W-:Y:S01]  /*0ae0*/  IMAD.X R13, RZ, RZ, RZ, P0 ;  /* 0x000000ffff0d7224 */ /* 0x000fe200000e06ff */
[----:B------:R-:W-:Y:S01]  /*0af0*/  IADD3 RZ, P0, R9, R10, RZ ;  /* 0x0000000a09ff7210 */ /* 0x000fe20007f1e0ff */
[----:B------:R-:W-:-:S04]  /*0b00*/  IMAD.MOV.U32 R12, RZ, RZ, R11 ;  /* 0x000000ffff0c7224 */ /* 0x000fc800078e000b */
[----:B------:R-:W-:-:S08]  /*0b10*/  IMAD.WIDE.U32.X R8, R15, R25, R12, P0 ;  /* 0x000000190f087225 */ /* 0x000fd000000e040c */
.L_x_9:
[----:B------:R-:W0:Y:S01]  /*0b20*/  LDC.64 R24, c[0x0][0x640] ;  /* 0x00019000ff187b82 */ /* 0x000e220000000a00 */
[-CC-:B------:R-:W-:Y:S01]  /*0b30*/  SHF.R.U64 R88, R8, R0.reuse, R9.reuse ;  /* 0x0000000008587219 */ /* 0x180fe20000001209 */
[----:B------:R-:W-:Y:S01]  /*0b40*/  IMAD R30, R7, R21, R4 ;  /* 0x00000015071e7224 */ /* 0x000fe200078e0204 */
[----:B------:R-:W-:Y:S01]  /*0b50*/  SHF.R.U32.HI R0, RZ, R0, R9 ;  /* 0x00000000ff007219 */ /* 0x000fe20000011609 */
[----:B------:R-:W-:Y:S01]  /*0b60*/  IMAD.MOV.U32 R21, RZ, RZ, 0x1 ;  /* 0x00000001ff157424 */ /* 0x000fe200078e00ff */
[----:B------:R-:W-:-:S03]  /*0b70*/  IADD3 R5, P0, RZ, -R88, RZ ;  /* 0x80000058ff057210 */ /* 0x000fc60007f1e0ff */
[----:B------:R-:W1:Y:S02]  /*0b80*/  LDC R6, c[0x0][0x618] ;  /* 0x00018600ff067b82 */ /* 0x000e640000000800 */
[----:B------:R-:W-:-:S04]  /*0b90*/  IMAD.X R9, RZ, RZ, ~R0, P0 ;  /* 0x000000ffff097224 */ /* 0x000fc800000e0e00 */
[-C--:B------:R-:W-:Y:S02]  /*0ba0*/  IMAD R0, R9, R26.reuse, RZ ;  /* 0x0000001a09007224 */ /* 0x080fe400078e02ff */
[----:B------:R-:W2:Y:S01]  /*0bb0*/  LDC R11, c[0x0][0x608] ;  /* 0x00018200ff0b7b82 */ /* 0x000ea20000000800 */
[----:B------:R-:W-:-:S04]  /*0bc0*/  IMAD.WIDE.U32 R8, R5, R26, R16 ;  /* 0x0000001a05087225 */ /* 0x000fc800078e0010 */
[----:B------:R-:W-:-:S03]  /*0bd0*/  IMAD R5, R5, R27, R0 ;  /* 0x0000001b05057224 */ /* 0x000fc600078e0200 */
[----:B------:R-:W3:Y:S01]  /*0be0*/  LDC R12, c[0x0][0x658] ;  /* 0x00019600ff0c7b82 */ /* 0x000ee20000000800 */
[----:B0-----:R-:W-:Y:S01]  /*0bf0*/  ISETP.NE.U32.AND P0, PT, R24, RZ, PT ;  /* 0x000000ff1800720c */ /* 0x001fe20003f05070 */
[----:B------:R-:W-:Y:S02]  /*0c00*/  IMAD.IADD R5, R9, 0x1, R5 ;  /* 0x0000000109057824 */ /* 0x000fe400078e0205 */
[----:B------:R-:W-:Y:S01]  /*0c10*/  IMAD.MOV.U32 R9, RZ, RZ, -0x1 ;  /* 0xffffffffff097424 */ /* 0x000fe200078e00ff */
[----:B------:R-:W-:-:S03]  /*0c20*/  ISETP.NE.AND.EX P0, PT, R25, RZ, PT, P0 ;  /* 0x000000ff1900720c */ /* 0x000fc60003f05300 */
[----:B------:R-:W0:Y:S01]  /*0c30*/  LDC R15, c[0x0][0x600] ;  /* 0x00018000ff0f7b82 */ /* 0x000e220000000800 */
[-CC-:B-1----:R-:W-:Y:S02]  /*0c40*/  SHF.R.U64 R13, R8, R6.reuse, R5.reuse ;  /* 0x00000006080d7219 */ /* 0x182fe40000001205 */
[----:B------:R-:W-:-:S05]  /*0c50*/  SHF.R.U32.HI R0, RZ, R6, R5 ;  /* 0x00000006ff007219 */ /* 0x000fca0000011605 */
[----:B------:R-:W1:Y:S01]  /*0c60*/  LDC R14, c[0x0][0x648] ;  /* 0x00019200ff0e7b82 */ /* 0x000e620000000800 */
[-CC-:B--2---:R-:W-:Y:S02]  /*0c70*/  SHF.R.U64 R27, R13, R11.reuse, R0.reuse ;  /* 0x0000000b0d1b7219 */ /* 0x184fe40000001200 */
[----:B------:R-:W-:-:S05]  /*0c80*/  SHF.R.U32.HI R5, RZ, R11, R0 ;  /* 0x0000000bff057219 */ /* 0x000fca0000011600 */
[----:B------:R-:W2:Y:S01]  /*0c90*/  LDC R20, c[0x0][0x638] ;  /* 0x00018e00ff147b82 */ /* 0x000ea20000000800 */
[-CC-:B---3--:R-:W-:Y:S02]  /*0ca0*/  SHF.R.U64 R28, R27, R12.reuse, R5.reuse ;  /* 0x0000000c1b1c7219 */ /* 0x188fe40000001205 */
[-C--:B------:R-:W-:Y:S02]  /*0cb0*/  SHF.L.U32 R0, R9, R12.reuse, RZ ;  /* 0x0000000c09007219 */ /* 0x080fe400000006ff */
[----:B------:R-:W-:Y:S01]  /*0cc0*/  SHF.R.U32.HI R5, RZ, R12, R5 ;  /* 0x0000000cff057219 */ /* 0x000fe20000011605 */
[----:B------:R-:W-:Y:S01]  /*0cd0*/  IMAD.MOV.U32 R4, RZ, RZ, R28 ;  /* 0x000000ffff047224 */ /* 0x000fe200078e001c */
[----:B------:R-:W-:Y:S01]  /*0ce0*/  LOP3.LUT R10, RZ, R0, RZ, 0x33, !PT ;  /* 0x00000000ff0a7212 */ /* 0x000fe200078e33ff */
[----:B------:R-:W3:Y:S01]  /*0cf0*/  LDC R26, c[0x0][0x610] ;  /* 0x00018400ff1a7b82 */ /* 0x000ee20000000800 */
[----:B------:R-:W-:Y:S05]  /*0d00*/  @!P0 BRA `(.L_x_10) ;  /* 0x0000000000288947 */ /* 0x000fea0003800000 */
[----:B------:R-:W4:Y:S02]  /*0d10*/  LDC R9, c[0x0][0x64c] ;  /* 0x00019300ff097b82 */ /* 0x000f240000000800 */
[----:B----4-:R-:W-:-:S05]  /*0d20*/  IADD3 R9, P0, R28, R9, RZ ;  /* 0x000000091c097210 */ /* 0x010fca0007f1e0ff */
        /* <DEDUP_REMOVED lines=8> */
.L_x_10:
[----:B-1----:R-:W-:Y:S01]  /*0db0*/  SHF.R.U64 R4, R4, R14, R5 ;  /* 0x0000000e04047219 */ /* 0x002fe20000001205 */
[----:B0-----:R-:W-:Y:S01]  /*0dc0*/  VIADD R6, R15, 0xffffffff ;  /* 0xffffffff0f067836 */ /* 0x001fe20000000000 */
[----:B------:R-:W-:Y:S02]  /*0dd0*/  SHF.L.U32 R0, R21, R12, RZ ;  /* 0x0000000c15007219 */ /* 0x000fe400000006ff */
[----:B------:R-:W-:Y:S01]  /*0de0*/  LOP3.LUT R5, R27, R10, RZ, 0xc0, !PT ;  /* 0x0000000a1b057212 */ /* 0x000fe200078ec0ff */
[----:B------:R-:W-:Y:S01]  /*0df0*/  IMAD.MOV R7, RZ, RZ, -R4 ;  /* 0x000000ffff077224 */ /* 0x000fe200078e0a04 */
[----:B------:R-:W-:Y:S02]  /*0e00*/  SEL R3, R3, R30, !P1 ;  /* 0x0000001e03037207 */ /* 0x000fe40004800000 */
[----:B------:R-:W-:Y:S01]  /*0e10*/  LOP3.LUT R6, R13, R6, RZ, 0xc0, !PT ;  /* 0x000000060d067212 */ /* 0x000fe200078ec0ff */
[----:B------:R-:W-:Y:S02]  /*0e20*/  IMAD R4, R0, R4, R5 ;  /* 0x0000000400047224 */ /* 0x000fe400078e0205 */
[----:B--2---:R-:W-:-:S02]  /*0e30*/  IMAD R0, R7, R20, R28 ;  /* 0x0000001407007224 */ /* 0x004fc400078e021c */
[----:B---3--:R-:W-:Y:S02]  /*0e40*/  IMAD R3, R4, R26, R3 ;  /* 0x0000001a04037224 */ /* 0x008fe400078e0203 */
[----:B------:R-:W-:Y:S02]  /*0e50*/  IMAD R92, R0, R15, R6 ;  /* 0x0000000f005c7224 */ /* 0x000fe400078e0206 */
[----:B------:R-:W-:-:S03]  /*0e60*/  IMAD.MOV.U32 R4, RZ, RZ, 0x1 ;  /* 0x00000001ff047424 */ /* 0x000fc600078e00ff */
[----:B------:R-:W-:Y:S02]  /*0e70*/  SEL R93, R92, R3, !P1 ;  /* 0x000000035c5d7207 */ /* 0x000fe40004800000 */
[----:B------:R-:W-:Y:S02]  /*0e80*/  PRMT R0, R4, 0x7610, R0 ;  /* 0x0000761004007816 */ /* 0x000fe40000000000 */
[----:B------:R-:W-:-:S07]  /*0e90*/  SEL R92, R3, R92, !P1 ;  /* 0x0000005c035c7207 */ /* 0x000fce0004800000 */
.L_x_8:
[----:B------:R-:W-:-:S08]  /*0ea0*/  NOP ;  /* 0x0000000000007918 */ /* 0x000fd00000000000 */
[----:B------:R-:W0:Y:S02]  /*0eb0*/  USETMAXREG.TRY_ALLOC.CTAPOOL UP0, 0xe8 ;  /* 0x000000e8000079c8 */ /* 0x000e240008000600 */
[----:B0-----:R-:W-:-:S13]  /*0ec0*/  PLOP3.LUT P0, PT, PT, PT, UP0, 0x80, 0x0 ;  /* 0x000000000000781c */ /* 0x001fda0003f0f008 */
[----:B------:R-:W-:Y:S05]  /*0ed0*/  @!P0 BRA `(.L_x_8) ;  /* 0xfffffffc00f08947 */ /* 0x000fea000383ffff */
[----:B------:R-:W-:Y:S01]  /*0ee0*/  ULDC.64 UR4, c[0x0][0x598] ;  /* 0x0001660000047ab9 */ /* 0x000fe20000000a00 */
[----:B------:R-:W-:Y:S01]  /*0ef0*/  ULDC.64 UR36, c[0x0][0x208] ;  /* 0x0000820000247ab9 */ /* 0x000fe20000000a00 */
[----:B------:R-:W-:-:S04]  /*0f00*/  ISETP.NE.U32.AND P0, PT, RZ, UR4, PT ;  /* 0x00000004ff007c0c */ /* 0x000fc8000bf05070 */
[----:B------:R-:W-:-:S13]  /*0f10*/  ISETP.NE.AND.EX P0, PT, RZ, UR5, PT, P0 ;  /* 0x00000005ff007c0c */ /* 0x000fda000bf05300 */
[----:B------:R-:W-:Y:S05]  /*0f20*/  @!P0 BRA `(.L_x_11) ;  /* 0x00000000001c8947 */ /* 0x000fea0003800000 */
[----:B------:R-:W0:Y:S02]  /*0f30*/  LDC.64 R4, c[0x0][0x598] ;  /* 0x00016600ff047b82 */ /* 0x000e240000000a00 */
[----:B0-----:R-:W2:Y:S02]  /*0f40*/  LDG.E.64 R4, desc[UR36][R4.64] ;  /* 0x0000002404047981 */ /* 0x001ea4000c1e1b00 */
[----:B--2---:R-:W-:-:S04]  /*0f50*/  ISETP.NE.U32.AND P0, PT, R4, RZ, PT ;  /* 0x000000ff0400720c */ /* 0x004fc80003f05070 */
[----:B------:R-:W-:-:S13]  /*0f60*/  ISETP.NE.AND.EX P0, PT, R5, RZ, PT, P0 ;  /* 0x000000ff0500720c */ /* 0x000fda0003f05300 */
[----:B------:R-:W-:Y:S05]  /*0f70*/  @!P0 BRA `(.L_x_11) ;  /* 0x0000000000088947 */ /* 0x000fea0003800000 */
[----:B------:R0:W5:Y:S01]  /*0f80*/  LD.E R89, desc[UR36][R4.64] ;  /* 0x0000002404597980 */ /* 0x000162000c101900 */
[----:B------:R-:W-:Y:S05]  /*0f90*/  BRA `(.L_x_12) ;  /* 0x0000000000247947 */ /* 0x000fea0003800000 */
.L_x_11:
[----:B------:R-:W-:Y:S02]  /*0fa0*/  ULDC.64 UR4, c[0x0][0x588] ;  /* 0x0001620000047ab9 */ /* 0x000fe40000000a00 */
[----:B------:R-:W-:-:S04]  /*0fb0*/  ISETP.NE.U32.AND P0, PT, RZ, UR4, PT ;  /* 0x00000004ff007c0c */ /* 0x000fc8000bf05070 */
[----:B------:R-:W-:-:S13]  /*0fc0*/  ISETP.NE.AND.EX P0, PT, RZ, UR5, PT, P0 ;  /* 0x00000005ff007c0c */ /* 0x000fda000bf05300 */
[----:B------:R-:W-:Y:S05]  /*0fd0*/  @!P0 BRA `(.L_x_13) ;  /* 0x00000000000c8947 */ /* 0x000fea0003800000 */
[----:B------:R-:W0:Y:S02]  /*0fe0*/  LDC.64 R4, c[0x0][0x588] ;  /* 0x00016200ff047b82 */ /* 0x000e240000000a00 */
[----:B0-----:R1:W5:Y:S01]  /*0ff0*/  LDG.E R89, desc[UR36][R4.64] ;  /* 0x0000002404597981 */ /* 0x001362000c1e1900 */
[----:B------:R-:W-:Y:S05]  /*1000*/  BRA `(.L_x_12) ;  /* 0x0000000000087947 */ /* 0x000fea0003800000 */
.L_x_13:
[----:B------:R-:W-:Y:S02]  /*1010*/  ULDC UR4, c[0x0][0x580] ;  /* 0x0001600000047ab9 */ /* 0x000fe40000000800 */
[----:B------:R-:W-:-:S07]  /*1020*/  IMAD.U32 R89, RZ, RZ, UR4 ;  /* 0x00000004ff597e24 */ /* 0x000fce000f8e00ff */
.L_x_12:
[----:B------:R-:W-:Y:S02]  /*1030*/  ULDC.64 UR4, c[0x0][0x5a0] ;  /* 0x0001680000047ab9 */ /* 0x000fe40000000a00 */
[----:B------:R-:W-:-:S04]  /*1040*/  ISETP.NE.U32.AND P0, PT, RZ, UR4, PT ;  /* 0x00000004ff007c0c */ /* 0x000fc8000bf05070 */
[----:B------:R-:W-:-:S13]  /*1050*/  ISETP.NE.AND.EX P0, PT, RZ, UR5, PT, P0 ;  /* 0x00000005ff007c0c */ /* 0x000fda000bf05300 */
[----:B------:R-:W-:Y:S05]  /*1060*/  @!P0 BRA `(.L_x_14) ;  /* 0x00000000001c8947 */ /* 0x000fea0003800000 */
[----:B01----:R-:W0:Y:S02]  /*1070*/  LDC.64 R4, c[0x0][0x5a0] ;  /* 0x00016800ff047b82 */ /* 0x003e240000000a00 */
[----:B0-----:R-:W2:Y:S02]  /*1080*/  LDG.E.64 R4, desc[UR36][R4.64] ;  /* 0x0000002404047981 */ /* 0x001ea4000c1e1b00 */
[----:B--2---:R-:W-:-:S04]  /*1090*/  ISETP.NE.U32.AND P0, PT, R4, RZ, PT ;  /* 0x000000ff0400720c */ /* 0x004fc80003f05070 */
[----:B------:R-:W-:-:S13]  /*10a0*/  ISETP.NE.AND.EX P0, PT, R5, RZ, PT, P0 ;  /* 0x000000ff0500720c */ /* 0x000fda0003f05300 */
[----:B------:R-:W-:Y:S05]  /*10b0*/  @!P0 BRA `(.L_x_14) ;  /* 0x0000000000088947 */ /* 0x000fea0003800000 */
[----:B------:R0:W5:Y:S01]  /*10c0*/  LD.E R90, desc[UR36][R4.64] ;  /* 0x00000024045a7980 */ /* 0x000162000c101900 */
[----:B------:R-:W-:Y:S05]  /*10d0*/  BRA `(.L_x_15) ;  /* 0x0000000000247947 */ /* 0x000fea0003800000 */
.L_x_14:
[----:B------:R-:W-:Y:S02]  /*10e0*/  ULDC.64 UR4, c[0x0][0x590] ;  /* 0x0001640000047ab9 */ /* 0x000fe40000000a00 */
[----:B------:R-:W-:-:S04]  /*10f0*/  ISETP.NE.U32.AND P0, PT, RZ, UR4, PT ;  /* 0x00000004ff007c0c */ /* 0x000fc8000bf05070 */
[----:B------:R-:W-:-:S13]  /*1100*/  ISETP.NE.AND.EX P0, PT, RZ, UR5, PT, P0 ;  /* 0x00000005ff007c0c */ /* 0x000fda000bf05300 */
[----:B------:R-:W-:Y:S05]  /*1110*/  @!P0 BRA `(.L_x_16) ;  /* 0x00000000000c8947 */ /* 0x000fea0003800000 */
[----:B------:R-:W2:Y:S02]  /*1120*/  LDC.64 R90, c[0x0][0x590] ;  /* 0x00016400ff5a7b82 */ /* 0x000ea40000000a00 */
[----:B--2---:R2:W5:Y:S01]  /*1130*/  LDG.E R90, desc[UR36][R90.64] ;  /* 0x000000245a5a7981 */ /* 0x004562000c1e1900 */
[----:B------:R-:W-:Y:S05]  /*1140*/  BRA `(.L_x_15) ;  /* 0x0000000000087947 */ /* 0x000fea0003800000 */
.L_x_16:
[----:B------:R-:W-:Y:S02]  /*1150*/  ULDC UR4, c[0x0][0x584] ;  /* 0x0001610000047ab9 */ /* 0x000fe40000000800 */
[----:B------:R-:W-:-:S07]  /*1160*/  IMAD.U32 R90, RZ, RZ, UR4 ;  /* 0x00000004ff5a7e24 */ /* 0x000fce000f8e00ff */
.L_x_15:
[----:B------:R-:W-:-:S13]  /*1170*/  LOP3.LUT P0, RZ, R0, 0xff, RZ, 0xc0, !PT ;  /* 0x000000ff00ff7812 */ /* 0x000fda000780c0ff */
[----:B------:R-:W-:Y:S05]  /*1180*/  @!P0 EXIT ;  /* 0x000000000000894d */ /* 0x000fea0003800000 */
[----:B------:R-:W-:Y:S01]  /*1190*/  ULDC UR4, c[0x0][0x28c] ;  /* 0x0000a30000047ab9 */ /* 0x000fe20000000800 */
[----:B------:R-:W-:Y:S01]  /*11a0*/  UMOV UR38, URZ ;  /* 0x0000003f00267c82 */ /* 0x000fe20008000000 */
[----:B------:R-:W-:Y:S01]  /*11b0*/  UIADD3 UR4, UR4, 0x7f, URZ ;  /* 0x0000007f04047890 */ /* 0x000fe2000fffe03f */
[----:B------:R-:W-:-:S03]  /*11c0*/  UMOV UR39, URZ ;  /* 0x0000003f00277c82 */ /* 0x000fc60008000000 */
[----:B------:R-:W-:-:S04]  /*11d0*/  USHF.R.S32.HI UR5, URZ, 0x1f, UR4 ;  /* 0x0000001f3f057899 */ /* 0x000fc80008011404 */
[----:B------:R-:W-:-:S04]  /*11e0*/  ULEA.HI UR5, UR5, UR4, URZ, 0x7 ;  /* 0x0000000405057291 */ /* 0x000fc8000f8f383f */
[----:B------:R-:W-:-:S12]  /*11f0*/  USHF.R.S32.HI UR40, URZ, 0x7, UR5 ;  /* 0x000000073f287899 */ /* 0x000fd80008011405 */
.L_x_168:
[----:B------:R-:W-:Y:S01]  /*1200*/  LOP3.LUT R0, R18, 0x80, RZ, 0xc0, !PT ;  /* 0x0000008012007812 */ /* 0x000fe200078ec0ff */
[----:B------:R-:W3:Y:S01]  /*1210*/  S2UR UR7, SR_CgaCtaId ;  /* 0x00000000000779c3 */ /* 0x000ee20000008800 */
[----:B------:R-:W-:Y:S02]  /*1220*/  UMOV UR6, 0x400 ;  /* 0x0000040000067882 */ /* 0x000fe40000000000 */
[----:B------:R-:W-:-:S06]  /*1230*/  SHF.R.U32.HI R0, RZ, 0x7, R0 ;  /* 0x00000007ff007819 */ /* 0x000fcc0000011600 */
[----:B----4-:R-:W4:Y:S01]  /*1240*/  SHFL.IDX PT, R0, R0, RZ, 0x1f ;  /* 0x00001fff00007589 */ /* 0x010f2200000e0000 */
[----:B---3--:R-:W-:Y:S01]  /*1250*/  ULEA UR6, UR7, UR6, 0x18 ;  /* 0x0000000607067291 */ /* 0x008fe2000f8ec03f */
[----:B----4-:R-:W-:-:S13]  /*1260*/  R2UR UR4, R0 ;  /* 0x00000000000472ca */ /* 0x010fda00000e0000 */
[----:B------:R-:W-:-:S04]  /*1270*/  ULEA.HI UR5, UR4, UR4, URZ, 0x1 ;  /* 0x0000000404057291 */ /* 0x000fc8000f8f083f */
[----:B------:R-:W-:-:S04]  /*1280*/  ULOP3.LUT UR5, UR5, 0x7fffe, URZ, 0xc0, !UPT ;  /* 0x0007fffe05057892 */ /* 0x000fc8000f8ec03f */
[----:B------:R-:W-:-:S03]  /*1290*/  UIADD3 UR5, UR4, -UR5, URZ ;  /* 0x8000000504057290 */ /* 0x000fc6000fffe03f */
[----:B------:R-:W-:Y:S01]  /*12a0*/  ULDC UR4, c[0x0][0x28c] ;  /* 0x0000a30000047ab9 */ /* 0x000fe20000000800 */
[----:B------:R-:W-:Y:S01]  /*12b0*/  ULEA UR5, UR5, UR6, 0xd ;  /* 0x0000000605057291 */ /* 0x000fe2000f8e683f */
[----:B------:R-:W-:-:S03]  /*12c0*/  ISETP.LT.AND P0, PT, RZ, UR4, PT ;  /* 0x00000004ff007c0c */ /* 0x000fc6000bf01270 */
[----:B------:R-:W-:-:S04]  /*12d0*/  UIADD3 UR5, UR5, 0x100, URZ ;  /* 0x0000010005057890 */ /* 0x000fc8000fffe03f */
[----:B------:R-:W-:-:S04]  /*12e0*/  USHF.R.U32.HI UR5, URZ, 0x4, UR5 ;  /* 0x000000043f057899 */ /* 0x000fc80008011605 */
[----:B------:R-:W-:-:S04]  /*12f0*/  ULOP3.LUT UR5, UR5, 0x3fff, URZ, 0xc0, !UPT ;  /* 0x00003fff05057892 */ /* 0x000fc8000f8ec03f */
[----:B------:R-:W-:Y:S01]  /*1300*/  ULOP3.LUT UR41, UR5, 0x10000, URZ, 0xfc, !UPT ;  /* 0x0001000005297892 */ /* 0x000fe2000f8efc3f */
[----:B01----:R-:W-:Y:S11]  /*1310*/  @P0 BRA `(.L_x_17) ;  /* 0x0000000000400947 */ /* 0x003ff60003800000 */
[----:B------:R-:W-:Y:S01]  /*1320*/  MOV R0, 0x0 ;  /* 0x0000000000007802 */ /* 0x000fe20000000f00 */
[----:B------:R-:W-:Y:S01]  /*1330*/  ULDC.64 UR4, c[0x4][0x68] ;  /* 0x01001a0000047ab9 */ /* 0x000fe20000000a00 */
[----:B------:R-:W-:Y:S01]  /*1340*/  ULDC.64 UR6, c[0x4][0x8] ;  /* 0x0100020000067ab9 */ /* 0x000fe20000000a00 */
[----:B01----:R-:W-:Y:S01]  /*1350*/  IMAD.U32 R4, RZ, RZ, UR4 ;  /* 0x00000004ff047e24 */ /* 0x003fe2000f8e00ff */
[----:B------:R0:W1:Y:S01]  /*1360*/  LDC.64 R14, c[0x4][R0] ;  /* 0x01000000000e7b82 */ /* 0x0000620000000a00 */
[----:B------:R-:W-:Y:S01]  /*1370*/  IMAD.U32 R5, RZ, RZ, UR5 ;  /* 0x00000005ff057e24 */ /* 0x000fe2000f8e00ff */
[----:B------:R-:W-:Y:S01]  /*1380*/  ULDC.64 UR4, c[0x4][0x70] ;  /* 0x01001c0000047ab9 */ /* 0x000fe20000000a00 */
[----:B------:R-:W-:Y:S02]  /*1390*/  IMAD.U32 R10, RZ, RZ, UR6 ;  /* 0x00000006ff0a7e24 */ /* 0x000fe4000f8e00ff */
[----:B------:R-:W-:Y:S02]  /*13a0*/  IMAD.U32 R6, RZ, RZ, UR4 ;  /* 0x00000004ff067e24 */ /* 0x000fe4000f8e00ff */
[----:B------:R-:W-:-:S02]  /*13b0*/  IMAD.U32 R7, RZ, RZ, UR5 ;  /* 0x00000005ff077e24 */ /* 0x000fc4000f8e00ff */
[----:B------:R-:W-:Y:S02]  /*13c0*/  IMAD.U32 R11, RZ, RZ, UR7 ;  /* 0x00000007ff0b7e24 */ /* 0x000fe4000f8e00ff */
[----:B------:R-:W-:Y:S02]  /*13d0*/  IMAD.MOV.U32 R8, RZ, RZ, 0x1e1 ;  /* 0x000001e1ff087424 */ /* 0x000fe400078e00ff */
[----:B------:R-:W-:Y:S02]  /*13e0*/  IMAD.MOV.U32 R12, RZ, RZ, 0x1 ;  /* 0x00000001ff0c7424 */ /* 0x000fe400078e00ff */
[----:B0-----:R-:W-:-:S07]  /*13f0*/  IMAD.MOV.U32 R13, RZ, RZ, RZ ;  /* 0x000000ffff0d7224 */ /* 0x001fce00078e00ff */
[----:B------:R-:W-:-:S07]  /*1400*/  LEPC R20, `(.L_x_17) ;  /* 0x000000001014794e */ /* 0x000fce0000000000 */
[----:B-12--5:R-:W-:Y:S05]  /*1410*/  CALL.ABS.NOINC R14 ;  /* 0x000000000e007343 */ /* 0x026fea0003c00000 */
.L_x_17:
[----:B------:R-:W-:-:S04]  /*1420*/  LOP3.LUT R0, R19, 0x1, RZ, 0xfc, !PT ;  /* 0x0000000113007812 */ /* 0x000fc800078efcff */
[----:B------:R-:W-:-:S13]  /*1430*/  ISETP.NE.AND P0, PT, R0, 0x3, PT ;  /* 0x000000030000780c */ /* 0x000fda0003f05270 */
[----:B------:R-:W-:Y:S05]  /*1440*/  @!P0 BRA `(.L_x_18) ;  /* 0x0000000000048947 */ /* 0x000fea0003800000 */
[----:B------:R-:W-:Y:S01]  /*1450*/  BPT.TRAP 0x1 ;  /* 0x000000040000795c */ /* 0x000fe20000300000 */
.L_x_18:
[----:B------:R-:W3:Y:S01]  /*1460*/  S2UR UR5, SR_CgaCtaId ;  /* 0x00000000000579c3 */ /* 0x000ee20000008800 */
[----:B------:R-:W-:Y:S01]  /*1470*/  UMOV UR4, 0x400 ;  /* 0x0000040000047882 */ /* 0x000fe20000000000 */
[----:B------:R-:W-:Y:S02]  /*1480*/  IMAD.U32 R0, RZ, RZ, UR38 ;  /* 0x00000026ff007e24 */ /* 0x000fe4000f8e00ff */
[----:B------:R-:W-:-:S03]  /*1490*/  IMAD.U32 R3, RZ, RZ, UR39 ;  /* 0x00000027ff037e24 */ /* 0x000fc6000f8e00ff */
[----:B------:R-:W-:Y:S01]  /*14a0*/  SHF.L.U32 R0, R0, 0x1f, RZ ;  /* 0x0000001f00007819 */ /* 0x000fe200000006ff */
[----:B---3--:R-:W-:-:S06]  /*14b0*/  ULEA UR4, UR5, UR4, 0x18 ;  /* 0x0000000405047291 */ /* 0x008fcc000f8ec03f */
[----:B------:R-:W-:-:S04]  /*14c0*/  IMAD.U32 R6, RZ, RZ, UR4 ;  /* 0x00000004ff067e24 */ /* 0x000fc8000f8e00ff */
[----:B------:R-:W-:-:S04]  /*14d0*/  IMAD R3, R3, 0x8, R6 ;  /* 0x0000000803037824 */ /* 0x000fc800078e0206 */
[----:B------:R3:W4:Y:S01]  /*14e0*/  SYNCS.PHASECHK.TRANS64.TRYWAIT P1, [R3+URZ], R0 ;  /* 0x00000000030075a7 */ /* 0x000722000802017f */
[----:B------:R-:W-:Y:S05]  /*14f0*/  @!P0 BRA `(.L_x_19) ;  /* 0x0000000000048947 */ /* 0x000fea0003800000 */
[----:B------:R-:W-:Y:S01]  /*1500*/  BPT.TRAP 0x1 ;  /* 0x000000040000795c */ /* 0x000fe20000300000 */
.L_x_19:
[----:B----4-:R-:W-:Y:S05]  /*1510*/  @P1 BRA `(.L_x_20) ;  /* 0x0000000000081947 */ /* 0x010fea0003800000 */
[----:B------:R-:W4:Y:S02]  /*1520*/  SYNCS.PHASECHK.TRANS64.TRYWAIT P1, [R3+URZ], R0 ;  /* 0x00000000030075a7 */ /* 0x000f24000802017f */
[----:B----4-:R-:W-:Y:S05]  /*1530*/  @!P1 BRA `(.L_x_21) ;  /* 0x0000005c00f89947 */ /* 0x010fea0003800000 */
.L_x_20:
[----:B------:R-:W-:-:S04]  /*1540*/  UISETP.LT.AND UP0, UPT, UR40, 0x1, UPT ;  /* 0x000000012800788c */ /* 0x000fc8000bf01270 */
[----:B------:R-:W-:-:S06]  /*1550*/  USEL UR4, UR40, 0x1, UP0 ;  /* 0x0000000128047887 */ /* 0x000fcc0008000000 */
[----:B---34-:R-:W-:Y:S01]  /*1560*/  IMAD.U32 R0, RZ, RZ, UR4 ;  /* 0x00000004ff007e24 */ /* 0x018fe2000f8e00ff */
[----:B------:R-:W-:Y:S05]  /*1570*/  WARPSYNC.ALL ;  /* 0x0000000000007948 */ /* 0x000fea0003800000 */
[----:B------:R-:W-:-:S04]  /*1580*/  IADD3 R0, -R0, UR40, RZ ;  /* 0x0000002800007c10 */ /* 0x000fc8000fffe1ff */
[----:B------:R-:W-:Y:S02]  /*1590*/  ISETP.GE.AND P1, PT, R0, 0x1, PT ;  /* 0x000000010000780c */ /* 0x000fe40003f26270 */
[----:B------:R-:W-:Y:S01]  /*15a0*/  R2UR UR4, R6 ;  /* 0x00000000060472ca */ /* 0x000fe200000e0000 */
[----:B------:R-:W-:Y:S01]  /*15b0*/  ULEA UR6, UR39, UR41, 0xb ;  /* 0x0000002927067291 */ /* 0x000fe2000f8e583f */
[----:B------:R-:W-:Y:S01]  /*15c0*/  WARPGROUP.ARRIVE ;  /* 0x00000000000079c5 */ /* 0x000fe20000000000 */
[----:B------:R-:W-:Y:S01]  /*15d0*/  UMOV UR9, 0x40000040 ;  /* 0x4000004000097882 */ /* 0x000fe20000000000 */
[----:B------:R-:W-:Y:S01]  /*15e0*/  UMOV UR11, 0x40000040 ;  /* 0x40000040000b7882 */ /* 0x000fe20000000000 */
[----:B------:R-:W-:-:S03]  /*15f0*/  UIADD3 UR7, UR6, 0x400, URZ ;  /* 0x0000040006077890 */ /* 0x000fc6000fffe03f */
[----:B------:R-:W-:-:S05]  /*1600*/  UMOV UR8, UR6 ;  /* 0x0000000600087c82 */ /* 0x000fca0008000000 */
[----:B------:R-:W-:-:S04]  /*1610*/  UIADD3 UR4, UR4, 0x28100, URZ ;  /* 0x0002810004047890 */ /* 0x000fc8000fffe03f */
[----:B------:R-:W-:-:S04]  /*1620*/  USHF.R.U32.HI UR4, URZ, 0x4, UR4 ;  /* 0x000000043f047899 */ /* 0x000fc80008011604 */
[----:B------:R-:W-:-:S04]  /*1630*/  ULOP3.LUT UR4, UR4, 0x3fff, URZ, 0xc0, !UPT ;  /* 0x00003fff04047892 */ /* 0x000fc8000f8ec03f */
[----:B------:R-:W-:-:S04]  /*1640*/  ULOP3.LUT UR4, UR4, 0x10000, URZ, 0xfc, !UPT ;  /* 0x0001000004047892 */ /* 0x000fc8000f8efc3f */
[----:B------:R-:W-:-:S07]  /*1650*/  ULEA UR5, UR39, UR4, 0x9 ;  /* 0x0000000427057291 */ /* 0x000fce000f8e483f */
[----:B------:R-:W-:Y:S02]  /*1660*/  UMOV UR10, UR5 ;  /* 0x00000005000a7c82 */ /* 0x000fe40008000000 */
[----:B------:R-:W-:Y:S01]  /*1670*/  IGMMA.64x64x32.S8.S8 R56, gdesc[UR8], RZ, !UPT, gsb0 ;  /* 0x01e00000083879f1 */ /* 0x000fe2000c0410ff */
[----:B------:R-:W-:Y:S01]  /*1680*/  UMOV UR8, UR7 ;  /* 0x0000000700087c82 */ /* 0x000fe20008000000 */
[----:B------:R-:W-:Y:S01]  /*1690*/  UMOV UR9, 0x40000040 ;  /* 0x4000004000097882 */ /* 0x000fe20000000000 */
[----:B------:R-:W-:Y:S01]  /*16a0*/  UIADD3 UR7, UR6, 0x402, URZ ;  /* 0x0000040206077890 */ /* 0x000fe2000fffe03f */
[----:B------:R-:W-:Y:S02]  /*16b0*/  WARPGROUP.DEPBAR.LE gsb0, 0x0 ;  /* 0x00008000000079c5 */ /* 0x000fe40000010000 */
[----:B------:R-:W-:-:S06]  /*16c0*/  WARPGROUP.ARRIVE ;  /* 0x00000000000079c5 */ /* 0x000fcc0000000000 */
[----:B------:R-:W-:Y:S01]  /*16d0*/  IGMMA.64x64x32.S8.S8 R24, gdesc[UR8], RZ, !UPT, gsb0 ;  /* 0x01e00000081879f1 */ /* 0x000fe2000c0410ff */
[----:B------:R-:W-:Y:S02]  /*16e0*/  UIADD3 UR8, UR6, 0x2, URZ ;  /* 0x0000000206087890 */ /* 0x000fe4000fffe03f */
[----:B------:R-:W-:Y:S01]  /*16f0*/  UIADD3 UR10, UR5, 0x2, URZ ;  /* 0x00000002050a7890 */ /* 0x000fe2000fffe03f */
[----:B------:R-:W-:Y:S01]  /*1700*/  UMOV UR9, 0x40000040 ;  /* 0x4000004000097882 */ /* 0x000fe20000000000 */
[----:B------:R-:W-:Y:S01]  /*1710*/  UMOV UR11, 0x40000040 ;  /* 0x40000040000b7882 */ /* 0x000fe20000000000 */
[----:B------:R-:W-:Y:S02]  /*1720*/  WARPGROUP.DEPBAR.LE gsb0, 0x0 ;  /* 0x00008000000079c5 */ /* 0x000fe40000010000 */
[----:B------:R-:W-:-:S06]  /*1730*/  WARPGROUP.ARRIVE ;  /* 0x00000000000079c5 */ /* 0x000fcc0000000000 */
[----:B------:R-:W-:Y:S01]  /*1740*/  IGMMA.64x64x32.S8.S8 R56, gdesc[UR8], R56, gsb0 ;  /* 0x01e00000083879f1 */ /* 0x000fe20008041038 */
[----:B------:R-:W-:Y:S01]  /*1750*/  UMOV UR8, UR7 ;  /* 0x0000000700087c82 */ /* 0x000fe20008000000 */
[----:B------:R-:W-:Y:S01]  /*1760*/  UMOV UR9, 0x40000040 ;  /* 0x4000004000097882 */ /* 0x000fe20000000000 */
[----:B------:R-:W-:Y:S01]  /*1770*/  UIADD3 UR7, UR6, 0x404, URZ ;  /* 0x0000040406077890 */ /* 0x000fe2000fffe03f */
[----:B------:R-:W-:Y:S02]  /*1780*/  WARPGROUP.DEPBAR.LE gsb0, 0x0 ;  /* 0x00008000000079c5 */ /* 0x000fe40000010000 */
[----:B------:R-:W-:-:S06]  /*1790*/  WARPGROUP.ARRIVE ;  /* 0x00000000000079c5 */ /* 0x000fcc0000000000 */
[----:B------:R-:W-:Y:S01]  /*17a0*/  IGMMA.64x64x32.S8.S8 R24, gdesc[UR8], R24, gsb0 ;  /* 0x01e00000081879f1 */ /* 0x000fe20008041018 */
        /* <DEDUP_REMOVED lines=9> */
[----:B------:R-:W-:Y:S02]  /*1840*/  WARPGROUP.DEPBAR.LE gsb0, 0x0 ;  /* 0x00008000000079c5 */ /* 0x000fe40000010000 */
[----:B------:R-:W-:-:S06]  /*1850*/  WARPGROUP.ARRIVE ;  /* 0x00000000000079c5 */ /* 0x000fcc0000000000 */
[----:B------:R-:W-:Y:S01]  /*1860*/  IGMMA.64x64x32.S8.S8 R24, gdesc[UR8], R24, gsb0 ;  /* 0x01e00000081879f1 */ /* 0x000fe20008041018 */
[----:B------:R-:W-:Y:S02]  /*1870*/  UIADD3 UR8, UR6, 0x6, URZ ;  /* 0x0000000606087890 */ /* 0x000fe4000fffe03f */
[----:B------:R-:W-:Y:S01]  /*1880*/  UIADD3 UR10, UR5, 0x6, URZ ;  /* 0x00000006050a7890 */ /* 0x000fe2000fffe03f */
[----:B------:R-:W-:Y:S01]  /*1890*/  UMOV UR9, 0x40000040 ;  /* 0x4000004000097882 */ /* 0x000fe20000000000 */
[----:B------:R-:W-:Y:S01]  /*18a0*/  UMOV UR11, 0x40000040 ;  /* 0x40000040000b7882 */ /* 0x000fe20000000000 */
[----:B------:R-:W-:Y:S01]  /*18b0*/  UIADD3 UR6, UR6, 0x406, URZ ;  /* 0x0000040606067890 */ /* 0x000fe2000fffe03f */
[----:B------:R-:W-:Y:S02]  /*18c0*/  WARPGROUP.DEPBAR.LE gsb0, 0x0 ;  /* 0x00008000000079c5 */ /* 0x000fe40000010000 */
[----:B------:R-:W-:-:S06]  /*18d0*/  WARPGROUP.ARRIVE ;  /* 0x00000000000079c5 */ /* 0x000fcc0000000000 */
[----:B------:R-:W-:Y:S01]  /*18e0*/  IGMMA.64x64x32.S8.S8 R56, gdesc[UR8], R56, gsb0 ;  /* 0x01e00000083879f1 */ /* 0x000fe20008041038 */
[----:B------:R-:W-:Y:S01]  /*18f0*/  UMOV UR8, UR6 ;  /* 0x0000000600087c82 */ /* 0x000fe20008000000 */
[----:B------:R-:W-:Y:S01]  /*1900*/  UMOV UR9, 0x40000040 ;  /* 0x4000004000097882 */ /* 0x000fe20000000000 */
[----:B------:R-:W-:Y:S02]  /*1910*/  WARPGROUP.DEPBAR.LE gsb0, 0x0 ;  /* 0x00008000000079c5 */ /* 0x000fe40000010000 */
[----:B------:R-:W-:-:S06]  /*1920*/  WARPGROUP.ARRIVE ;  /* 0x00000000000079c5 */ /* 0x000fcc0000000000 */
[----:B------:R-:W-:Y:S03]  /*1930*/  IGMMA.64x64x32.S8.S8 R24, gdesc[UR8], R24, gsb0 ;  /* 0x01e00000081879f1 */ /* 0x000fe60008041018 */
[----:B------:R-:W-:Y:S02]  /*1940*/  WARPGROUP.DEPBAR.LE gsb0, 0x0 ;  /* 0x00008000000079c5 */ /* 0x000fe40000010000 */
[----:B------:R-:W-:Y:S05]  /*1950*/  @!P1 BRA `(.L_x_22) ;  /* 0x0000000400849947 */ /* 0x000fea0003800000 */
[----:B------:R-:W-:Y:S02]  /*1960*/  UIADD3 UR5, UR39, 0x1, URZ ;  /* 0x0000000127057890 */ /* 0x000fe4000fffe03f */
[----:B------:R-:W-:Y:S02]  /*1970*/  IMAD.U32 R3, RZ, RZ, UR39 ;  /* 0x00000027ff037e24 */ /* 0x000fe4000f8e00ff */
[----:B------:R-:W-:-:S04]  /*1980*/  UISETP.NE.AND UP0, UPT, UR5, 0x5, UPT ;  /* 0x000000050500788c */ /* 0x000fc8000bf05270 */
[----:B------:R-:W-:Y:S02]  /*1990*/  USEL UR6, URZ, 0x1, UP0 ;  /* 0x000000013f067887 */ /* 0x000fe40008000000 */
[----:B------:R-:W-:Y:S02]  /*19a0*/  USEL UR5, UR5, URZ, UP0 ;  /* 0x0000003f05057287 */ /* 0x000fe40008000000 */
[----:B------:R-:W-:-:S06]  /*19b0*/  ULOP3.LUT UR6, UR38, UR6, URZ, 0x3c, !UPT ;  /* 0x0000000626067292 */ /* 0x000fcc000f8e3c3f */
[----:B------:R-:W-:-:S07]  /*19c0*/  IMAD.U32 R7, RZ, RZ, UR6 ;  /* 0x00000006ff077e24 */ /* 0x000fce000f8e00ff */
.L_x_29:
[----:B------:R-:W-:Y:S05]  /*19d0*/  @!P0 BRA `(.L_x_23) ;  /* 0x0000000000048947 */ /* 0x000fea0003800000 */
[----:B------:R-:W-:Y:S01]  /*19e0*/  BPT.TRAP 0x1 ;  /* 0x000000040000795c */ /* 0x000fe20000300000 */
.L_x_23:
[----:B------:R-:W3:Y:S01]  /*19f0*/  S2UR UR7, SR_CgaCtaId ;  /* 0x00000000000779c3 */ /* 0x000ee20000008800 */
[----:B------:R-:W-:Y:S01]  /*1a00*/  UMOV UR6, 0x400 ;  /* 0x0000040000067882 */ /* 0x000fe20000000000 */
[----:B01----:R-:W-:Y:S01]  /*1a10*/  IMAD.U32 R5, RZ, RZ, UR5 ;  /* 0x00000005ff057e24 */ /* 0x003fe2000f8e00ff */
[----:B------:R-:W-:Y:S01]  /*1a20*/  SHF.L.U32 R4, R7, 0x1f, RZ ;  /* 0x0000001f07047819 */ /* 0x000fe200000006ff */
[----:B---3--:R-:W-:-:S06]  /*1a30*/  ULEA UR6, UR7, UR6, 0x18 ;  /* 0x0000000607067291 */ /* 0x008fcc000f8ec03f */
[----:B------:R-:W-:-:S04]  /*1a40*/  IMAD.U32 R6, RZ, RZ, UR6 ;  /* 0x00000006ff067e24 */ /* 0x000fc8000f8e00ff */
[----:B------:R-:W-:-:S04]  /*1a50*/  IMAD R5, R5, 0x8, R6 ;  /* 0x0000000805057824 */ /* 0x000fc800078e0206 */
[----:B------:R0:W1:Y:S01]  /*1a60*/  SYNCS.PHASECHK.TRANS64.TRYWAIT P1, [R5+URZ], R4 ;  /* 0x00000004050075a7 */ /* 0x000062000802017f */
[----:B------:R-:W-:Y:S05]  /*1a70*/  @!P0 BRA `(.L_x_24) ;  /* 0x0000000000048947 */ /* 0x000fea0003800000 */
[----:B------:R-:W-:Y:S01]  /*1a80*/  BPT.TRAP 0x1 ;  /* 0x000000040000795c */ /* 0x000fe20000300000 */
.L_x_24:
[----:B-1----:R-:W-:Y:S05]  /*1a90*/  @P1 BRA `(.L_x_25) ;  /* 0x0000000000081947 */ /* 0x002fea0003800000 */
[----:B------:R-:W1:Y:S02]  /*1aa0*/  SYNCS.PHASECHK.TRANS64.TRYWAIT P1, [R5+URZ], R4 ;  /* 0x00000004050075a7 */ /* 0x000e64000802017f */
[----:B-1----:R-:W-:Y:S05]  /*1ab0*/  @!P1 BRA `(.L_x_26) ;  /* 0x0000005800ac9947 */ /* 0x002fea0003800000 */
.L_x_25:
[----:B------:R-:W-:Y:S01]  /*1ac0*/  ULEA UR6, UR5, UR4, 0x9 ;  /* 0x0000000405067291 */ /* 0x000fe2000f8e483f */
[----:B------:R-:W-:Y:S01]  /*1ad0*/  WARPGROUP.ARRIVE ;  /* 0x00000000000079c5 */ /* 0x000fe20000000000 */
[----:B------:R-:W-:Y:S01]  /*1ae0*/  ULEA UR7, UR5, UR41, 0xb ;  /* 0x0000002905077291 */ /* 0x000fe2000f8e583f */
[----:B------:R-:W-:Y:S01]  /*1af0*/  UMOV UR11, 0x40000040 ;  /* 0x40000040000b7882 */ /* 0x000fe20000000000 */
[----:B------:R-:W-:Y:S02]  /*1b00*/  UMOV UR9, 0x40000040 ;  /* 0x4000004000097882 */ /* 0x000fe40000000000 */
[----:B------:R-:W-:Y:S01]  /*1b10*/  UIADD3 UR12, UR7, 0x400, URZ ;  /* 0x00000400070c7890 */ /* 0x000fe2000fffe03f */
[----:B------:R-:W-:Y:S02]  /*1b20*/  UMOV UR10, UR6 ;  /* 0x00000006000a7c82 */ /* 0x000fe40008000000 */
[----:B------:R-:W-:Y:S02]  /*1b30*/  UMOV UR8, UR7 ;  /* 0x0000000700087c82 */ /* 0x000fe40008000000 */
[----:B------:R-:W-:Y:S01]  /*1b40*/  IGMMA.64x64x32.S8.S8 R56, gdesc[UR8], R56, gsb0 ;  /* 0x01e00000083879f1 */ /* 0x000fe20008041038 */
[----:B------:R-:W-:Y:S01]  /*1b50*/  UMOV UR9, 0x40000040 ;  /* 0x4000004000097882 */ /* 0x000fe20000000000 */
[----:B------:R-:W-:Y:S01]  /*1b60*/  UMOV UR8, UR12 ;  /* 0x0000000c00087c82 */ /* 0x000fe20008000000 */
[----:B------:R-:W-:Y:S01]  /*1b70*/  UIADD3 UR12, UR7, 0x402, URZ ;  /* 0x00000402070c7890 */ /* 0x000fe2000fffe03f */
[----:B------:R-:W-:-:S02]  /*1b80*/  WARPGROUP.DEPBAR.LE gsb0, 0x0 ;  /* 0x00008000000079c5 */ /* 0x000fc40000010000 */
        /* <DEDUP_REMOVED lines=42> */
[----:B------:R-:W-:Y:S01]  /*1e30*/  BPT.TRAP 0x1 ;  /* 0x000000040000795c */ /* 0x000fe20000300000 */
.L_x_27:
[----:B------:R-:W-:-:S13]  /*1e40*/  ISETP.NE.AND P1, PT, R23, RZ, PT ;  /* 0x000000ff1700720c */ /* 0x000fda0003f25270 */
[----:B01----:R-:W-:-:S04]  /*1e50*/  @P1 IMAD R4, R3, 0x8, R6 ;  /* 0x0000000803041824 */ /* 0x003fc800078e0206 */
[----:B------:R-:W-:-:S05]  /*1e60*/  @P1 VIADD R5, R4, 0x28 ;  /* 0x0000002804051836 */ /* 0x000fca0000000000 */
[----:B------:R-:W-:-:S04]  /*1e70*/  @P1 PRMT R5, R22, 0x654, R5 ;  /* 0x0000065416051816 */ /* 0x000fc80000000005 */
[----:B------:R0:W-:Y:S01]  /*1e80*/  @P1 SYNCS.ARRIVE.TRANS64.RED.A1T0 RZ, [R5+URZ], RZ ;  /* 0x000000ff05ff19a7 */ /* 0x0001e2000810043f */
[----:B------:R-:W-:-:S13]  /*1e90*/  ISETP.GT.U32.AND P1, PT, R19, 0x1, PT ;  /* 0x000000011300780c */ /* 0x000fda0003f24070 */
[----:B0-----:R-:W-:Y:S05]  /*1ea0*/  @P1 BRA `(.L_x_28) ;  /* 0x0000000000041947 */ /* 0x001fea0003800000 */
[----:B------:R-:W-:Y:S01]  /*1eb0*/  BPT.TRAP 0x1 ;  /* 0x000000040000795c */ /* 0x000fe20000300000 */
.L_x_28:
[----:B------:R-:W-:Y:S01]  /*1ec0*/  UIADD3 UR5, UR5, 0x1, URZ ;  /* 0x0000000105057890 */ /* 0x000fe2000fffe03f */
[C---:B------:R-:W-:Y:S01]  /*1ed0*/  ISETP.GT.AND P2, PT, R0.reuse, 0x1, PT ;  /* 0x000000010000780c */ /* 0x040fe20003f44270 */
[----:B------:R-:W-:Y:S02]  /*1ee0*/  VIADD R3, R3, 0x1 ;  /* 0x0000000103037836 */ /* 0x000fe40000000000 */
[----:B------:R-:W-:Y:S01]  /*1ef0*/  UISETP.NE.AND UP0, UPT, UR5, 0x5, UPT ;  /* 0x000000050500788c */ /* 0x000fe2000bf05270 */
[----:B------:R-:W-:Y:S02]  /*1f00*/  VIADD R0, R0, 0xffffffff ;  /* 0xffffffff00007836 */ /* 0x000fe40000000000 */
[C---:B------:R-:W-:Y:S01]  /*1f10*/  ISETP.NE.AND P1, PT, R3.reuse, 0x5, PT ;  /* 0x000000050300780c */ /* 0x040fe20003f25270 */
[----:B------:R-:W-:Y:S02]  /*1f20*/  USEL UR6, URZ, 0x1, UP0 ;  /* 0x000000013f067887 */ /* 0x000fe40008000000 */
[----:B------:R-:W-:Y:S01]  /*1f30*/  USEL UR5, UR5, URZ, UP0 ;  /* 0x0000003f05057287 */ /* 0x000fe20008000000 */
[----:B------:R-:W-:-:S03]  /*1f40*/  SEL R3, R3, RZ, P1 ;  /* 0x000000ff03037207 */ /* 0x000fc60000800000 */
[----:B------:R-:W-:Y:S01]  /*1f50*/  LOP3.LUT R7, R7, UR6, RZ, 0x3c, !PT ;  /* 0x0000000607077c12 */ /* 0x000fe2000f8e3cff */
[----:B------:R-:W-:Y:S07]  /*1f60*/  @P2 BRA `(.L_x_29) ;  /* 0xfffffff800982947 */ /* 0x000fee000383ffff */
.L_x_22:
[----:B------:R-:W3:Y:S02]  /*1f70*/  LDC R0, c[0x0][0x28c] ;  /* 0x0000a300ff007b82 */ /* 0x000ee40000000800 */
[----:B---3--:R-:W-:-:S13]  /*1f80*/  ISETP.GE.AND P1, PT, R0, 0x1, PT ;  /* 0x000000010000780c */ /* 0x008fda0003f26270 */
[----:B------:R-:W-:Y:S05]  /*1f90*/  @!P1 BRA `(.L_x_30) ;  /* 0x0000000000509947 */ /* 0x000fea0003800000 */
[----:B------:R-:W-:Y:S05]  /*1fa0*/  @!P0 BRA `(.L_x_31) ;  /* 0x0000000000048947 */ /* 0x000fea0003800000 */
[----:B------:R-:W-:Y:S01]  /*1fb0*/  BPT.TRAP 0x1 ;  /* 0x000000040000795c */ /* 0x000fe20000300000 */
.L_x_31:
[----:B------:R-:W-:Y:S01]  /*1fc0*/  ISETP.NE.AND P0, PT, R23, RZ, PT ;  /* 0x000000ff1700720c */ /* 0x000fe20003f05270 */
[----:B------:R-:W-:Y:S01]  /*1fd0*/  BSSY B0, `(.L_x_32) ;  /* 0x000000e000007945 */ /* 0x000fe20003800000 */
[----:B------:R-:W-:-:S11]  /*1fe0*/  ISETP.GT.U32.AND P1, PT, R19, 0x1, PT ;  /* 0x000000011300780c */ /* 0x000fd60003f24070 */
[----:B------:R-:W-:Y:S05]  /*1ff0*/  @!P0 BRA `(.L_x_33) ;  /* 0x00000000002c8947 */ /* 0x000fea0003800000 */
[----:B------:R-:W-:-:S04]  /*2000*/  UISETP.LT.AND UP0, UPT, UR40, 0x1, UPT ;  /* 0x000000012800788c */ /* 0x000fc8000bf01270 */
[----:B------:R-:W-:-:S04]  /*2010*/  USEL UR6, UR40, 0x1, UP0 ;  /* 0x0000000128067887 */ /* 0x000fc80008000000 */
[----:B------:R-:W-:-:S04]  /*2020*/  UIADD3 UR6, UR39, UR40, -UR6 ;  /* 0x0000002827067290 */ /* 0x000fc8000fffe806 */
[----:B------:R-:W-:-:S04]  /*2030*/  UIMAD.WIDE.U32 UR4, UR6, -0x33333333, URZ ;  /* 0xcccccccd060478a5 */ /* 0x000fc8000f8e003f */
[----:B------:R-:W-:-:S04]  /*2040*/  USHF.R.U32.HI UR4, URZ, 0x2, UR5 ;  /* 0x000000023f047899 */ /* 0x000fc80008011605 */
[----:B------:R-:W-:-:S06]  /*2050*/  UIMAD UR6, UR4, -0x5, UR6 ;  /* 0xfffffffb040678a4 */ /* 0x000fcc000f8e0206 */
[----:B------:R-:W-:-:S04]  /*2060*/  IMAD.U32 R3, RZ, RZ, UR6 ;  /* 0x00000006ff037e24 */ /* 0x000fc8000f8e00ff */
[----:B------:R-:W-:-:S04]  /*2070*/  IMAD R0, R3, 0x8, R6 ;  /* 0x0000000803007824 */ /* 0x000fc800078e0206 */
[----:B------:R-:W-:-:S05]  /*2080*/  VIADD R3, R0, 0x28 ;  /* 0x0000002800037836 */ /* 0x000fca0000000000 */
[----:B------:R-:W-:-:S04]  /*2090*/  PRMT R3, R22, 0x654, R3 ;  /* 0x0000065416037816 */ /* 0x000fc80000000003 */
[----:B------:R3:W-:Y:S03]  /*20a0*/  SYNCS.ARRIVE.TRANS64.RED.A1T0 RZ, [R3+URZ], RZ ;  /* 0x000000ff03ff79a7 */ /* 0x0007e6000810043f */
.L_x_33:
[----:B------:R-:W-:Y:S05]  /*20b0*/  BSYNC B0 ;  /* 0x0000000000007941 */ /* 0x000fea0003800000 */
.L_x_32:
[----:B------:R-:W-:Y:S05]  /*20c0*/  @P1 BRA `(.L_x_30) ;  /* 0x0000000000041947 */ /* 0x000fea0003800000 */
[----:B------:R-:W-:Y:S01]  /*20d0*/  BPT.TRAP 0x1 ;  /* 0x000000040000795c */ /* 0x000fe20000300000 */
.L_x_30:
[----:B------:R-:W4:Y:S01]  /*20e0*/  LDC R6, c[0x0][0x288] ;  /* 0x0000a200ff067b82 */ /* 0x000f220000000800 */
[----:B------:R-:W-:Y:S01]  /*20f0*/  IMAD.SHL.U32 R93, R93, 0x40, RZ ;  /* 0x000000405d5d7824 */ /* 0x000fe200078e00ff */
[----:B------:R-:W-:Y:S01]  /*2100*/  UIADD3 UR39, UR40, UR39, URZ ;  /* 0x0000002728277290 */ /* 0x000fe2000fffe03f */
[--C-:B------:R-:W-:Y:S01]  /*2110*/  SHF.R.U32.HI R0, RZ, 0x2, R18.reuse ;  /* 0x00000002ff007819 */ /* 0x100fe20000011612 */
[----:B------:R-:W-:Y:S01]  /*2120*/  IMAD.SHL.U32 R9, R92, 0x100, RZ ;  /* 0x000001005c097824 */ /* 0x000fe200078e00ff */
[C---:B01----:R-:W-:Y:S01]  /*2130*/  LOP3.LUT R4, R18.reuse, 0x60, RZ, 0xc0, !PT ;  /* 0x0000006012047812 */ /* 0x043fe200078ec0ff */
[----:B------:R-:W-:Y:S01]  /*2140*/  UISETP.GT.U32.AND UP0, UPT, UR39, 0x4, UPT ;  /* 0x000000042700788c */ /* 0x000fe2000bf04070 */
[----:B------:R-:W-:Y:S01]  /*2150*/  SHF.R.U32.HI R5, RZ, 0x7, R18 ;  /* 0x00000007ff057819 */ /* 0x000fe20000011612 */
[----:B------:R-:W-:Y:S01]  /*2160*/  IMAD.SHL.U32 R14, R18, 0x2, RZ ;  /* 0x00000002120e7824 */ /* 0x000fe200078e00ff */
[----:B---3--:R-:W-:Y:S01]  /*2170*/  LOP3.LUT R3, R0, 0x7, RZ, 0xc0, !PT ;  /* 0x0000000700037812 */ /* 0x008fe200078ec0ff */
[----:B------:R-:W-:Y:S01]  /*2180*/  ULDC UR7, c[0x0][0x284] ;  /* 0x0000a10000077ab9 */ /* 0x000fe20000000800 */
[----:B------:R-:W-:Y:S01]  /*2190*/  SHF.R.U32.HI R8, RZ, 0x1, R4 ;  /* 0x00000001ff087819 */ /* 0x000fe20000011604 */
[----:B------:R-:W-:Y:S01]  /*21a0*/  UISETP.LT.U32.AND UP0, UPT, UR40, 0x5, UP0 ;  /* 0x000000052800788c */ /* 0x000fe20008701070 */
[----:B------:R-:W-:Y:S01]  /*21b0*/  LOP3.LUT R0, R5, 0x1, RZ, 0xc0, !PT ;  /* 0x0000000105007812 */ /* 0x000fe200078ec0ff */
[----:B------:R-:W-:Y:S01]  /*21c0*/  UISETP.GE.U32.AND UP1, UPT, UR40, 0x5, UPT ;  /* 0x000000052800788c */ /* 0x000fe2000bf26070 */
[----:B------:R-:W-:Y:S01]  /*21d0*/  IADD3 R5, RZ, -R8, -R3 ;  /* 0x80000008ff057210 */ /* 0x000fe20007ffe803 */
[----:B------:R-:W-:Y:S01]  /*21e0*/  ULDC.64 UR8, c[0x0][0x5d0] ;  /* 0x0001740000087ab9 */ /* 0x000fe20000000a00 */
[----:B------:R-:W-:Y:S01]  /*21f0*/  SHF.R.S32.HI R96, RZ, 0x1f, R88 ;  /* 0x0000001fff607819 */ /* 0x000fe20000011458 */
[----:B------:R-:W-:Y:S01]  /*2200*/  IMAD.SHL.U32 R10, R0, 0x40, RZ ;  /* 0x00000040000a7824 */ /* 0x000fe200078e00ff */
[----:B------:R-:W-:Y:S01]  /*2210*/  LOP3.LUT R4, R18, 0x3, RZ, 0xc0, !PT ;  /* 0x0000000312047812 */ /* 0x000fe200078ec0ff */
[----:B------:R-:W-:Y:S01]  /*2220*/  UIMAD.WIDE.U32 UR4, UR39, -0x33333333, URZ ;  /* 0xcccccccd270478a5 */ /* 0x000fe2000f8e003f */
[C---:B------:R-:W-:Y:S01]  /*2230*/  LOP3.LUT R14, R93.reuse, 0x6, R14, 0xf8, !PT ;  /* 0x000000065d0e7812 */ /* 0x040fe200078ef80e */
[----:B------:R-:W-:Y:S01]  /*2240*/  USEL UR6, URZ, 0x1, !UP0 ;  /* 0x000000013f067887 */ /* 0x000fe2000c000000 */
[----:B------:R-:W-:Y:S01]  /*2250*/  IMAD R102, R0, -0x40, R5 ;  /* 0xffffffc000667824 */ /* 0x000fe200078e0205 */
[----:B----4-:R-:W-:Y:S01]  /*2260*/  ISETP.GE.AND P0, PT, R93, R6, PT ;  /* 0x000000065d00720c */ /* 0x010fe20003f06270 */
[----:B------:R-:W-:Y:S01]  /*2270*/  IMAD R7, R96, UR8, RZ ;  /* 0x0000000860077c24 */ /* 0x000fe2000f8e02ff */
[----:B------:R-:W-:Y:S01]  /*2280*/  SHF.R.S32.HI R15, RZ, 0x1f, R14 ;  /* 0x0000001fff0f7819 */ /* 0x000fe2000001140e */
[----:B------:R-:W-:Y:S01]  /*2290*/  IMAD R0, R4, -0x2, R6 ;  /* 0xfffffffe04007824 */ /* 0x000fe200078e0206 */
[C---:B------:R-:W-:Y:S01]  /*22a0*/  ISETP.GE.OR P0, PT, R9.reuse, UR7, P0 ;  /* 0x0000000709007c0c */ /* 0x040fe20008706670 */
[----:B------:R-:W-:Y:S01]  /*22b0*/  IMAD.WIDE R4, R92, 0x100, RZ ;  /* 0x000001005c047825 */ /* 0x000fe200078e02ff */
[----:B------:R-:W-:Y:S01]  /*22c0*/  USHF.R.U32.HI UR4, URZ, 0x2, UR5 ;  /* 0x000000023f047899 */ /* 0x000fe20008011605 */
[----:B------:R-:W-:Y:S01]  /*22d0*/  LOP3.LUT R3, R10, 0x40, R3, 0xe2, !PT ;  /* 0x000000400a037812 */ /* 0x000fe200078ee203 */
[----:B------:R-:W-:Y:S01]  /*22e0*/  ULOP3.LUT UR38, UR38, UR6, URZ, 0x3c, !UPT ;  /* 0x0000000626267292 */ /* 0x000fe2000f8e3c3f */
[C---:B------:R-:W-:Y:S01]  /*22f0*/  IMAD R11, R88.reuse, UR9, R7 ;  /* 0x00000009580b7c24 */ /* 0x040fe2000f8e0207 */
[----:B------:R-:W-:Y:S01]  /*2300*/  UIMAD UR39, UR4, -0x5, UR39 ;  /* 0xfffffffb042778a4 */ /* 0x000fe2000f8e0227 */
[----:B------:R-:W-:Y:S01]  /*2310*/  IMAD.WIDE.U32 R6, R88, UR8, R14 ;  /* 0x0000000858067c25 */ /* 0x000fe2000f8e000e */
[----:B------:R-:W-:Y:S01]  /*2320*/  @UP1 ULOP3.LUT UR38, UR38, 0x1, UR4, 0x78, !UPT ;  /* 0x0000000126261892 */ /* 0x000fe2000f8e7804 */
[----:B------:R-:W-:-:S02]  /*2330*/  IADD3 R102, -R9, UR7, R102 ;  /* 0x0000000709667c10 */ /* 0x000fc4000fffe166 */
[----:B------:R-:W-:Y:S01]  /*2340*/  LOP3.LUT R107, R4, R3, R8, 0xfe, !PT ;  /* 0x00000003046b7212 */ /* 0x000fe200078efe08 */
[----:B------:R-:W-:Y:S02]  /*2350*/  IMAD.IADD R3, R0, 0x1, -R93 ;  /* 0x0000000100037824 */ /* 0x000fe400078e0a5d */
[----:B------:R-:W-:Y:S02]  /*2360*/  IMAD.IADD R7, R7, 0x1, R11 ;  /* 0x0000000107077824 */ /* 0x000fe400078e020b */
[----:B------:R-:W-:Y:S01]  /*2370*/  IMAD.MOV.U32 R0, RZ, RZ, -0x1 ;  /* 0xffffffffff007424 */ /* 0x000fe200078e00ff */
[----:B------:R-:W-:Y:S06]  /*2380*/  @P0 BRA `(.L_x_34) ;  /* 0x0000003000f40947 */ /* 0x000fec0003800000 */
[----:B------:R-:W0:Y:S01]  /*2390*/  LDC.64 R20, c[0x0][0x5c8] ;  /* 0x00017200ff147b82 */ /* 0x000e220000000a00 */
[----:B------:R-:W-:Y:S01]  /*23a0*/  ULDC.64 UR4, c[0x0][0x5c0] ;  /* 0x0001700000047ab9 */ /* 0x000fe20000000a00 */
[----:B------:R-:W-:Y:S01]  /*23b0*/  BSSY B0, `(.L_x_34) ;  /* 0x000033a000007945 */ /* 0x000fe20003800000 */
[-C--:B0-----:R-:W-:Y:S01]  /*23c0*/  IMAD R8, R5, R20.reuse, RZ ;  /* 0x0000001405087224 */ /* 0x081fe200078e02ff */
[----:B------:R-:W-:Y:S01]  /*23d0*/  SHF.L.U64.HI R13, R20, 0x7, R21 ;  /* 0x00000007140d7819 */ /* 0x000fe20000010215 */
[----:B------:R-:W-:-:S04]  /*23e0*/  IMAD.WIDE.U32 R6, R107, R20, R6 ;  /* 0x000000146b067225 */ /* 0x000fc800078e0006 */
[----:B------:R-:W-:Y:S01]  /*23f0*/  IMAD R9, R107, R21, R8 ;  /* 0x000000156b097224 */ /* 0x000fe200078e0208 */
[----:B------:R-:W-:Y:S01]  /*2400*/  IADD3 R94, P0, R6, UR4, RZ ;  /* 0x00000004065e7c10 */ /* 0x000fe2000ff1e0ff */
[C---:B------:R-:W-:Y:S02]  /*2410*/  IMAD.SHL.U32 R11, R20.reuse, 0x80, RZ ;  /* 0x00000080140b7824 */ /* 0x040fe400078e00ff */
[----:B------:R-:W-:Y:S01]  /*2420*/  IMAD.IADD R9, R7, 0x1, R9 ;  /* 0x0000000107097824 */ /* 0x000fe200078e0209 */
[-C--:B------:R-:W-:Y:S02]  /*2430*/  LEA R6, P1, R20, R94.reuse, 0x3 ;  /* 0x0000005e14067211 */ /* 0x080fe400078218ff */
[----:B------:R-:W-:Y:S02]  /*2440*/  IADD3 R8, P2, R11, R94, RZ ;  /* 0x0000005e0b087210 */ /* 0x000fe40007f5e0ff */
[----:B------:R-:W-:Y:S02]  /*2450*/  IADD3.X R95, R9, UR5, RZ, P0, !PT ;  /* 0x00000005095f7c10 */ /* 0x000fe400087fe4ff */
[----:B-----5:R-:W-:-:S02]  /*2460*/  ISETP.NE.AND P0, PT, R90, RZ, PT ;  /* 0x000000ff5a00720c */ /* 0x020fc40003f05270 */
[----:B------:R-:W-:Y:S01]  /*2470*/  LEA.HI.X R7, R20, R95, R21, 0x3, P1 ;  /* 0x0000005f14077211 */ /* 0x000fe200008f1c15 */
[----:B------:R-:W-:Y:S01]  /*2480*/  IMAD.X R9, R13, 0x1, R95, P2 ;  /* 0x000000010d097824 */ /* 0x000fe200010e065f */
[----:B------:R-:W-:-:S05]  /*2490*/  IADD3 R10, P1, R11, R6, RZ ;  /* 0x000000060b0a7210 */ /* 0x000fca0007f3e0ff */
[----:B------:R-:W-:-:S04]  /*24a0*/  IMAD.X R11, R13, 0x1, R7, P1 ;  /* 0x000000010d0b7824 */ /* 0x000fc800008e0607 */
[----:B------:R-:W-:Y:S05]  /*24b0*/  @!P0 BRA `(.L_x_35) ;  /* 0x0000002400948947 */ /* 0x000fea0003800000 */
[----:B------:R-:W0:Y:S01]  /*24c0*/  LDC.64 R92, c[0x0][0x5b0] ;  /* 0x00016c00ff5c7b82 */ /* 0x000e220000000a00 */
[----:B------:R-:W-:Y:S01]  /*24d0*/  ULDC.64 UR4, c[0x0][0x5b8] ;  /* 0x00016e0000047ab9 */ /* 0x000fe20000000a00 */
[----:B------:R-:W-:Y:S01]  /*24e0*/  ISETP.GE.AND P0, PT, R102, 0x1, PT ;  /* 0x000000016600780c */ /* 0x000fe20003f06270 */
[----:B------:R-:W-:Y:S01]  /*24f0*/  IMAD R21, R96, UR4, RZ ;  /* 0x0000000460157c24 */ /* 0x000fe2000f8e02ff */
[----:B------:R-:W-:Y:S01]  /*2500*/  BSSY B1, `(.L_x_36) ;  /* 0x0000010000017945 */ /* 0x000fe20003800000 */
[C---:B------:R-:W-:Y:S01]  /*2510*/  IMAD.WIDE.U32 R14, R88.reuse, UR4, R14 ;  /* 0x00000004580e7c25 */ /* 0x040fe2000f8e000e */
[----:B------:R-:W-:Y:S02]  /*2520*/  ISETP.LT.OR P3, PT, R3, 0x1, !P0 ;  /* 0x000000010300780c */ /* 0x000fe40004761670 */
[----:B------:R-:W1:Y:S01]  /*2530*/  LDC.64 R12, c[0x0][0x5a8] ;  /* 0x00016a00ff0c7b82 */ /* 0x000e620000000a00 */
[----:B------:R-:W-:Y:S02]  /*2540*/  IMAD R21, R88, UR5, R21 ;  /* 0x0000000558157c24 */ /* 0x000fe4000f8e0215 */
[----:B------:R-:W-:-:S02]  /*2550*/  IMAD.MOV.U32 R20, RZ, RZ, R14 ;  /* 0x000000ffff147224 */ /* 0x000fc400078e000e */
[----:B------:R-:W-:Y:S02]  /*2560*/  IMAD.IADD R21, R15, 0x1, R21 ;  /* 0x000000010f157824 */ /* 0x000fe400078e0215 */
[-C--:B0-----:R-:W-:Y:S01]  /*2570*/  IMAD R88, R5, R92.reuse, RZ ;  /* 0x0000005c05587224 */ /* 0x081fe200078e02ff */
[----:B------:R-:W-:Y:S01]  /*2580*/  SHF.L.U64.HI R99, R92, 0x3, R93 ;  /* 0x000000035c637819 */ /* 0x000fe2000001025d */
[----:B------:R-:W-:-:S04]  /*2590*/  IMAD.WIDE.U32 R96, R107, R92, R20 ;  /* 0x0000005c6b607225 */ /* 0x000fc800078e0014 */
[----:B------:R-:W-:Y:S01]  /*25a0*/  IMAD R105, R107, R93, R88 ;  /* 0x0000005d6b697224 */ /* 0x000fe200078e0258 */
[----:B-1----:R-:W-:Y:S01]  /*25b0*/  IADD3 R96, P1, R96, R12, RZ ;  /* 0x0000000c60607210 */ /* 0x002fe20007f3e0ff */
[----:B------:R-:W-:-:S03]  /*25c0*/  IMAD.SHL.U32 R98, R92, 0x8, RZ ;  /* 0x000000085c627824 */ /* 0x000fc600078e00ff */
[----:B------:R-:W-:Y:S01]  /*25d0*/  IADD3.X R97, R13, R97, R105, P1, !PT ;  /* 0x000000610d617210 */ /* 0x000fe20000ffe469 */
[----:B------:R-:W-:Y:S08]  /*25e0*/  @P3 BRA `(.L_x_37) ;  /* 0x0000000000043947 */ /* 0x000ff00003800000 */
[----:B--2---:R0:W5:Y:S02]  /*25f0*/  LDG.E.U8 R91, desc[UR36][R96.64] ;  /* 0x00000024605b7981 */ /* 0x004164000c1e1100 */
.L_x_37:
[----:B------:R-:W-:Y:S05]  /*2600*/  BSYNC B1 ;  /* 0x0000000000017941 */ /* 0x000fea0003800000 */
.L_x_36:
[----:B-----5:R-:W-:Y:S01]  /*2610*/  LOP3.LUT R88, R91, 0xffff, RZ, 0xc0, !PT ;  /* 0x0000ffff5b587812 */ /* 0x020fe200078ec0ff */
[----:B------:R-:W-:Y:S01]  /*2620*/  IMAD.WIDE.U32 R100, R107, R92, R98 ;  /* 0x0000005c6b647225 */ /* 0x000fe200078e0062 */
[----:B------:R-:W-:Y:S01]  /*2630*/  ISETP.LT.OR P4, PT, R3, 0x2, !P0 ;  /* 0x000000020300780c */ /* 0x000fe20004781670 */
[----:B------:R-:W-:Y:S01]  /*2640*/  BSSY B1, `(.L_x_38) ;  /* 0x000000e000017945 */ /* 0x000fe20003800000 */
[----:B------:R-:W-:Y:S01]  /*2650*/  PRMT R103, R88, 0x8880, RZ ;  /* 0x0000888058677816 */ /* 0x000fe200000000ff */
[----:B------:R-:W-:Y:S01]  /*2660*/  IMAD.IADD R101, R105, 0x1, R101 ;  /* 0x0000000169657824 */ /* 0x000fe200078e0265 */
[----:B------:R-:W-:Y:S02]  /*2670*/  IADD3 R100, P2, P5, R14, R12, R100 ;  /* 0x0000000c0e647210 */ /* 0x000fe40007d5e064 */
[----:B------:R-:W-:Y:S01]  /*2680*/  ISETP.GE.AND P1, PT, R102, 0x9, PT ;  /* 0x000000096600780c */ /* 0x000fe20003f26270 */
[----:B------:R-:W-:Y:S01]  /*2690*/  IMAD R88, R103, R90, RZ ;  /* 0x0000005a67587224 */ /* 0x000fe200078e02ff */
[----:B------:R-:W-:-:S02]  /*26a0*/  IADD3.X R101, R21, R13, R101, P2, P5 ;  /* 0x0000000d15657210 */ /* 0x000fc400017ea465 */
[----:B------:R-:W-:Y:S01]  /*26b0*/  ISETP.LT.OR P2, PT, R3, 0x1, !P1 ;  /* 0x000000010300780c */ /* 0x000fe20004f41670 */
[----:B------:R-:W-:-:S05]  /*26c0*/  @!P3 IMAD R103, R56, R89, R88 ;  /* 0x000000593867b224 */ /* 0x000fca00078e0258 */
[----:B------:R1:W-:Y:S01]  /*26d0*/  @!P3 STG.E.U8 desc[UR36][R94.64], R103 ;  /* 0x000000675e00b986 */ /* 0x0003e2000c101124 */
[----:B------:R-:W-:Y:S06]  /*26e0*/  @P4 BRA `(.L_x_39) ;  /* 0x00000000000c4947 */ /* 0x000fec0003800000 */
[----:B--2---:R-:W1:Y:S02]  /*26f0*/  LDG.E.U8 R91, desc[UR36][R96.64+0x1] ;  /* 0x00000124605b7981 */ /* 0x004e64000c1e1100 */
[----:B-1----:R-:W-:-:S05]  /*2700*/  PRMT R103, R91, 0x8880, RZ ;  /* 0x000088805b677816 */ /* 0x002fca00000000ff */
[----:B------:R-:W-:-:S07]  /*2710*/  IMAD R88, R103, R90, RZ ;  /* 0x0000005a67587224 */ /* 0x000fce00078e02ff */
.L_x_39:
[----:B------:R-:W-:Y:S05]  /*2720*/  BSYNC B1 ;  /* 0x0000000000017941 */ /* 0x000fea0003800000 */
.L_x_38:
[----:B------:R-:W-:Y:S01]  /*2730*/  @!P4 IMAD R57, R57, R89, R88 ;  /* 0x000000593939c224 */ /* 0x000fe200078e0258 */
[----:B------:R-:W-:Y:S04]  /*2740*/  BSSY B1, `(.L_x_40) ;  /* 0x0000006000017945 */ /* 0x000fe80003800000 */
[----:B------:R3:W-:Y:S01]  /*2750*/  @!P4 STG.E.U8 desc[UR36][R94.64+0x1], R57 ;  /* 0x000001395e00c986 */ /* 0x0007e2000c101124 */
[----:B------:R-:W-:Y:S05]  /*2760*/  @P2 BRA `(.L_x_41) ;  /* 0x00000000000c2947 */ /* 0x000fea0003800000 */
[----:B--2---:R-:W3:Y:S02]  /*2770*/  LDG.E.U8 R91, desc[UR36][R100.64] ;  /* 0x00000024645b7981 */ /* 0x004ee4000c1e1100 */
[----:B---3--:R-:W-:-:S05]  /*2780*/  PRMT R57, R91, 0x8880, RZ ;  /* 0x000088805b397816 */ /* 0x008fca00000000ff */
[----:B------:R-:W-:-:S07]  /*2790*/  IMAD R88, R57, R90, RZ ;  /* 0x0000005a39587224 */ /* 0x000fce00078e02ff */
.L_x_41:
[----:B------:R-:W-:Y:S05]  /*27a0*/  BSYNC B1 ;  /* 0x0000000000017941 */ /* 0x000fea0003800000 */
.L_x_40:
[C---:B------:R-:W-:Y:S01]  /*27b0*/  ISETP.LT.OR P4, PT, R3.reuse, 0x2, !P1 ;  /* 0x000000020300780c */ /* 0x040fe20004f81670 */
[----:B---3--:R-:W-:Y:S01]  /*27c0*/  @!P2 IMAD R57, R58, R89, R88 ;  /* 0x000000593a39a224 */ /* 0x008fe200078e0258 */
[----:B------:R-:W-:Y:S01]  /*27d0*/  BSSY B1, `(.L_x_42) ;  /* 0x0000009000017945 */ /* 0x000fe20003800000 */
[C---:B------:R-:W-:Y:S02]  /*27e0*/  ISETP.LT.OR P3, PT, R3.reuse, 0x9, !P0 ;  /* 0x000000090300780c */ /* 0x040fe40004761670 */
[C---:B------:R-:W-:Y:S01]  /*27f0*/  ISETP.LT.OR P5, PT, R3.reuse, 0xa, !P0 ;  /* 0x0000000a0300780c */ /* 0x040fe200047a1670 */
[----:B------:R3:W-:Y:S01]  /*2800*/  @!P2 STG.E.U8 desc[UR36][R6.64], R57 ;  /* 0x000000390600a986 */ /* 0x0007e2000c101124 */
[----:B------:R-:W-:-:S06]  /*2810*/  ISETP.LT.OR P2, PT, R3, 0x9, !P1 ;  /* 0x000000090300780c */ /* 0x000fcc0004f41670 */
[----:B------:R-:W-:Y:S07]  /*2820*/  @P4 BRA `(.L_x_43) ;  /* 0x00000000000c4947 */ /* 0x000fee0003800000 */
[----:B--2---:R-:W3:Y:S02]  /*2830*/  LDG.E.U8 R91, desc[UR36][R100.64+0x1] ;  /* 0x00000124645b7981 */ /* 0x004ee4000c1e1100 */
[----:B---3--:R-:W-:-:S05]  /*2840*/  PRMT R57, R91, 0x8880, RZ ;  /* 0x000088805b397816 */ /* 0x008fca00000000ff */
[----:B------:R-:W-:-:S07]  /*2850*/  IMAD R88, R57, R90, RZ ;  /* 0x0000005a39587224 */ /* 0x000fce00078e02ff */
.L_x_43:
[----:B------:R-:W-:Y:S05]  /*2860*/  BSYNC B1 ;  /* 0x0000000000017941 */ /* 0x000fea0003800000 */
.L_x_42:
[----:B------:R-:W-:Y:S01]  /*2870*/  @!P4 IMAD R59, R59, R89, R88 ;  /* 0x000000593b3bc224 */ /* 0x000fe200078e0258 */
[----:B------:R-:W-:Y:S04]  /*2880*/  BSSY B1, `(.L_x_44) ;  /* 0x0000006000017945 */ /* 0x000fe80003800000 */
[----:B------:R4:W-:Y:S01]  /*2890*/  @!P4 STG.E.U8 desc[UR36][R6.64+0x1], R59 ;  /* 0x0000013b0600c986 */ /* 0x0009e2000c101124 */
[----:B------:R-:W-:Y:S05]  /*28a0*/  @P3 BRA `(.L_x_45) ;  /* 0x00000000000c3947 */ /* 0x000fea0003800000 */
[----:B--2---:R-:W3:Y:S02]  /*28b0*/  LDG.E.U8 R91, desc[UR36][R96.64+0x8] ;  /* 0x00000824605b7981 */ /* 0x004ee4000c1e1100 */
[----:B---3--:R-:W-:-:S05]  /*28c0*/  PRMT R57, R91, 0x8880, RZ ;  /* 0x000088805b397816 */ /* 0x008fca00000000ff */
[----:B------:R-:W-:-:S07]  /*28d0*/  IMAD R88, R57, R90, RZ ;  /* 0x0000005a39587224 */ /* 0x000fce00078e02ff */
.L_x_45:
[----:B------:R-:W-:Y:S05]  /*28e0*/  BSYNC B1 ;  /* 0x0000000000017941 */ /* 0x000fea0003800000 */
.L_x_44:
[----:B---3--:R-:W-:Y:S01]  /*28f0*/  @!P3 IMAD R57, R60, R89, R88 ;  /* 0x000000593c39b224 */ /* 0x008fe200078e0258 */
[----:B------:R-:W-:Y:S04]  /*2900*/  BSSY B1, `(.L_x_46) ;  /* 0x0000006000017945 */ /* 0x000fe80003800000 */
[----:B------:R3:W-:Y:S01]  /*2910*/  @!P3 STG.E.U8 desc[UR36][R94.64+0x8], R57 ;  /* 0x000008395e00b986 */ /* 0x0007e2000c101124 */
[----:B------:R-:W-:Y:S05]  /*2920*/  @P5 BRA `(.L_x_47) ;  /* 0x00000000000c5947 */ /* 0x000fea0003800000 */
[----:B--2---:R-:W3:Y:S02]  /*2930*/  LDG.E.U8 R91, desc[UR36][R96.64+0x9] ;  /* 0x00000924605b7981 */ /* 0x004ee4000c1e1100 */
[----:B---3--:R-:W-:-:S05]  /*2940*/  PRMT R57, R91, 0x8880, RZ ;  /* 0x000088805b397816 */ /* 0x008fca00000000ff */
[----:B------:R-:W-:-:S07]  /*2950*/  IMAD R88, R57, R90, RZ ;  /* 0x0000005a39587224 */ /* 0x000fce00078e02ff */
.L_x_47:
[----:B------:R-:W-:Y:S05]  /*2960*/  BSYNC B1 ;  /* 0x0000000000017941 */ /* 0x000fea0003800000 */
.L_x_46:
[----:B------:R-:W-:Y:S01]  /*2970*/  @!P5 IMAD R61, R61, R89, R88 ;  /* 0x000000593d3dd224 */ /* 0x000fe200078e0258 */
[----:B------:R-:W-:Y:S04]  /*2980*/  BSSY B1, `(.L_x_48) ;  /* 0x0000006000017945 */ /* 0x000fe80003800000 */
[----:B------:R0:W-:Y:S01]  /*2990*/  @!P5 STG.E.U8 desc[UR36][R94.64+0x9], R61 ;  /* 0x0000093d5e00d986 */ /* 0x0001e2000c101124 */
[----:B------:R-:W-:Y:S05]  /*29a0*/  @P2 BRA `(.L_x_49) ;  /* 0x00000000000c2947 */ /* 0x000fea0003800000 */
[----:B--2---:R-:W3:Y:S02]  /*29b0*/  LDG.E.U8 R91, desc[UR36][R100.64+0x8] ;  /* 0x00000824645b7981 */ /* 0x004ee4000c1e1100 */
[----:B---3--:R-:W-:-:S05]  /*29c0*/  PRMT R57, R91, 0x8880, RZ ;  /* 0x000088805b397816 */ /* 0x008fca00000000ff */
[----:B------:R-:W-:-:S07]  /*29d0*/  IMAD R88, R57, R90, RZ ;  /* 0x0000005a39587224 */ /* 0x000fce00078e02ff */
.L_x_49:
[----:B------:R-:W-:Y:S05]  /*29e0*/  BSYNC B1 ;  /* 0x0000000000017941 */ /* 0x000fea0003800000 */
.L_x_48:
        /* <DEDUP_REMOVED lines=11> */
.L_x_51:
[----:B------:R-:W-:Y:S05]  /*2aa0*/  BSYNC B1 ;  /* 0x0000000000017941 */ /* 0x000fea0003800000 */
.L_x_50:
[----:B------:R-:W-:Y:S01]  /*2ab0*/  @!P4 IMAD R63, R63, R89, R88 ;  /* 0x000000593f3fc224 */ /* 0x000fe200078e0258 */
[----:B------:R-:W-:Y:S04]  /*2ac0*/  BSSY B1, `(.L_x_52) ;  /* 0x0000006000017945 */ /* 0x000fe80003800000 */
[----:B------:R0:W-:Y:S01]  /*2ad0*/  @!P4 STG.E.U8 desc[UR36][R6.64+0x9], R63 ;  /* 0x0000093f0600c986 */ /* 0x0001e2000c101124 */
[----:B------:R-:W-:Y:S05]  /*2ae0*/  @P3 BRA `(.L_x_53) ;  /* 0x00000000000c3947 */ /* 0x000fea0003800000 */
[----:B--2---:R-:W3:Y:S02]  /*2af0*/  LDG.E.U8 R91, desc[UR36][R96.64+0x10] ;  /* 0x00001024605b7981 */ /* 0x004ee4000c1e1100 */
[----:B---3--:R-:W-:-:S05]  /*2b00*/  PRMT R57, R91, 0x8880, RZ ;  /* 0x000088805b397816 */ /* 0x008fca00000000ff */
[----:B------:R-:W-:-:S07]  /*2b10*/  IMAD R88, R57, R90, RZ ;  /* 0x0000005a39587224 */ /* 0x000fce00078e02ff */
.L_x_53:
[----:B------:R-:W-:Y:S05]  /*2b20*/  BSYNC B1 ;  /* 0x0000000000017941 */ /* 0x000fea0003800000 */
.L_x_52:
[----:B---3--:R-:W-:Y:S01]  /*2b30*/  @!P3 IMAD R57, R64, R89, R88 ;  /* 0x000000594039b224 */ /* 0x008fe200078e0258 */
[----:B------:R-:W-:Y:S04]  /*2b40*/  BSSY B1, `(.L_x_54) ;  /* 0x0000006000017945 */ /* 0x000fe80003800000 */
[----:B------:R3:W-:Y:S01]  /*2b50*/  @!P3 STG.E.U8 desc[UR36][R94.64+0x10], R57 ;  /* 0x000010395e00b986 */ /* 0x0007e2000c101124 */
[----:B------:R-:W-:Y:S05]  /*2b60*/  @P5 BRA `(.L_x_55) ;  /* 0x00000000000c5947 */ /* 0x000fea0003800000 */
[----:B--2---:R-:W3:Y:S02]  /*2b70*/  LDG.E.U8 R91, desc[UR36][R96.64+0x11] ;  /* 0x00001124605b7981 */ /* 0x004ee4000c1e1100 */
[----:B---3--:R-:W-:-:S05]  /*2b80*/  PRMT R57, R91, 0x8880, RZ ;  /* 0x000088805b397816 */ /* 0x008fca00000000ff */
[----:B------:R-:W-:-:S07]  /*2b90*/  IMAD R88, R57, R90, RZ ;  /* 0x0000005a39587224 */ /* 0x000fce00078e02ff */
.L_x_55:
[----:B------:R-:W-:Y:S05]  /*2ba0*/  BSYNC B1 ;  /* 0x0000000000017941 */ /* 0x000fea0003800000 */
.L_x_54:
[----:B------:R-:W-:Y:S01]  /*2bb0*/  @!P5 IMAD R65, R65, R89, R88 ;  /* 0x000000594141d224 */ /* 0x000fe200078e0258 */
[----:B------:R-:W-:Y:S04]  /*2bc0*/  BSSY B1, `(.L_x_56) ;  /* 0x0000006000017945 */ /* 0x000fe80003800000 */
[----:B------:R0:W-:Y:S01]  /*2bd0*/  @!P5 STG.E.U8 desc[UR36][R94.64+0x11], R65 ;  /* 0x000011415e00d986 */ /* 0x0001e2000c101124 */
[----:B------:R-:W-:Y:S05]  /*2be0*/  @P2 BRA `(.L_x_57) ;  /* 0x00000000000c2947 */ /* 0x000fea0003800000 */
[----:B--2---:R-:W3:Y:S02]  /*2bf0*/  LDG.E.U8 R91, desc[UR36][R100.64+0x10] ;  /* 0x00001024645b7981 */ /* 0x004ee4000c1e1100 */
[----:B---3--:R-:W-:-:S05]  /*2c00*/  PRMT R57, R91, 0x8880, RZ ;  /* 0x000088805b397816 */ /* 0x008fca00000000ff */
[----:B------:R-:W-:-:S07]  /*2c10*/  IMAD R88, R57, R90, RZ ;  /* 0x0000005a39587224 */ /* 0x000fce00078e02ff */
.L_x_57:
[----:B------:R-:W-:Y:S05]  /*2c20*/  BSYNC B1 ;  /* 0x0000000000017941 */ /* 0x000fea0003800000 */
.L_x_56:
        /* <DEDUP_REMOVED lines=11> */
.L_x_59:
[----:B------:R-:W-:Y:S05]  /*2ce0*/  BSYNC B1 ;  /* 0x0000000000017941 */ /* 0x000fea0003800000 */
.L_x_58:
[----:B------:R-:W-:Y:S01]  /*2cf0*/  @!P4 IMAD R67, R67, R89, R88 ;  /* 0x000000594343c224 */ /* 0x000fe200078e0258 */
[----:B------:R-:W-:Y:S04]  /*2d00*/  BSSY B1, `(.L_x_60) ;  /* 0x0000006000017945 */ /* 0x000fe80003800000 */
[----:B------:R0:W-:Y:S01]  /*2d10*/  @!P4 STG.E.U8 desc[UR36][R6.64+0x11], R67 ;  /* 0x000011430600c986 */ /* 0x0001e2000c101124 */
[----:B------:R-:W-:Y:S05]  /*2d20*/  @P3 BRA `(.L_x_61) ;  /* 0x00000000000c3947 */ /* 0x000fea0003800000 */
[----:B--2---:R-:W3:Y:S02]  /*2d30*/  LDG.E.U8 R91, desc[UR36][R96.64+0x18] ;  /* 0x00001824605b7981 */ /* 0x004ee4000c1e1100 */
[----:B---3--:R-:W-:-:S05]  /*2d40*/  PRMT R57, R91, 0x8880, RZ ;  /* 0x000088805b397816 */ /* 0x008fca00000000ff */
[----:B------:R-:W-:-:S07]  /*2d50*/  IMAD R88, R57, R90, RZ ;  /* 0x0000005a39587224 */ /* 0x000fce00078e02ff */
.L_x_61:
[----:B------:R-:W-:Y:S05]  /*2d60*/  BSYNC B1 ;  /* 0x0000000000017941 */ /* 0x000fea0003800000 */
.L_x_60:
[----:B---3--:R-:W-:Y:S01]  /*2d70*/  @!P3 IMAD R57, R68, R89, R88 ;  /* 0x000000594439b224 */ /* 0x008fe200078e0258 */
[----:B------:R-:W-:Y:S04]  /*2d80*/  BSSY B1, `(.L_x_62) ;  /* 0x0000006000017945 */ /* 0x000fe80003800000 */
[----:B------:R3:W-:Y:S01]  /*2d90*/  @!P3 STG.E.U8 desc[UR36][R94.64+0x18], R57 ;  /* 0x000018395e00b986 */ /* 0x0007e2000c101124 */
[----:B------:R-:W-:Y:S05]  /*2da0*/  @P5 BRA `(.L_x_63) ;  /* 0x00000000000c5947 */ /* 0x000fea0003800000 */
[----:B--2---:R-:W3:Y:S02]  /*2db0*/  LDG.E.U8 R91, desc[UR36][R96.64+0x19] ;  /* 0x00001924605b7981 */ /* 0x004ee4000c1e1100 */
[----:B---3--:R-:W-:-:S05]  /*2dc0*/  PRMT R57, R91, 0x8880, RZ ;  /* 0x000088805b397816 */ /* 0x008fca00000000ff */
[----:B------:R-:W-:-:S07]  /*2dd0*/  IMAD R88, R57, R90, RZ ;  /* 0x0000005a39587224 */ /* 0x000fce00078e02ff */
.L_x_63:
[----:B------:R-:W-:Y:S05]  /*2de0*/  BSYNC B1 ;  /* 0x0000000000017941 */ /* 0x000fea0003800000 */
.L_x_62:
[----:B------:R-:W-:Y:S01]  /*2df0*/  @!P5 IMAD R69, R69, R89, R88 ;  /* 0x000000594545d224 */ /* 0x000fe200078e0258 */
[----:B------:R-:W-:Y:S04]  /*2e00*/  BSSY B1, `(.L_x_64) ;  /* 0x0000006000017945 */ /* 0x000fe80003800000 */
[----:B------:R0:W-:Y:S01]  /*2e10*/  @!P5 STG.E.U8 desc[UR36][R94.64+0x19], R69 ;  /* 0x000019455e00d986 */ /* 0x0001e2000c101124 */
[----:B------:R-:W-:Y:S05]  /*2e20*/  @P2 BRA `(.L_x_65) ;  /* 0x00000000000c2947 */ /* 0x000fea0003800000 */
[----:B--2---:R-:W3:Y:S02]  /*2e30*/  LDG.E.U8 R91, desc[UR36][R100.64+0x18] ;  /* 0x00001824645b7981 */ /* 0x004ee4000c1e1100 */
[----:B---3--:R-:W-:-:S05]  /*2e40*/  PRMT R57, R91, 0x8880, RZ ;  /* 0x000088805b397816 */ /* 0x008fca00000000ff */
[----:B------:R-:W-:-:S07]  /*2e50*/  IMAD R88, R57, R90, RZ ;  /* 0x0000005a39587224 */ /* 0x000fce00078e02ff */
.L_x_65:
[----:B------:R-:W-:Y:S05]  /*2e60*/  BSYNC B1 ;  /* 0x0000000000017941 */ /* 0x000fea0003800000 */
.L_x_64:
        /* <DEDUP_REMOVED lines=11> */
.L_x_67:
[----:B------:R-:W-:Y:S05]  /*2f20*/  BSYNC B1 ;  /* 0x0000000000017941 */ /* 0x000fea0003800000 */
.L_x_66:
[----:B------:R-:W-:Y:S01]  /*2f30*/  @!P4 IMAD R71, R71, R89, R88 ;  /* 0x000000594747c224 */ /* 0x000fe200078e0258 */
[----:B------:R-:W-:Y:S04]  /*2f40*/  BSSY B1, `(.L_x_68) ;  /* 0x0000006000017945 */ /* 0x000fe80003800000 */
[----:B------:R0:W-:Y:S01]  /*2f50*/  @!P4 STG.E.U8 desc[UR36][R6.64+0x19], R71 ;  /* 0x000019470600c986 */ /* 0x0001e2000c101124 */
[----:B------:R-:W-:Y:S05]  /*2f60*/  @P3 BRA `(.L_x_69) ;  /* 0x00000000000c3947 */ /* 0x000fea0003800000 */
[----:B--2---:R-:W3:Y:S02]  /*2f70*/  LDG.E.U8 R91, desc[UR36][R96.64+0x20] ;  /* 0x00002024605b7981 */ /* 0x004ee4000c1e1100 */
[----:B---3--:R-:W-:-:S05]  /*2f80*/  PRMT R57, R91, 0x8880, RZ ;  /* 0x000088805b397816 */ /* 0x008fca00000000ff */
[----:B------:R-:W-:-:S07]  /*2f90*/  IMAD R88, R57, R90, RZ ;  /* 0x0000005a39587224 */ /* 0x000fce00078e02ff */
.L_x_69:
[----:B------:R-:W-:Y:S05]  /*2fa0*/  BSYNC B1 ;  /* 0x0000000000017941 */ /* 0x000fea0003800000 */
.L_x_68:
[----:B---3--:R-:W-:Y:S01]  /*2fb0*/  @!P3 IMAD R57, R72, R89, R88 ;  /* 0x000000594839b224 */ /* 0x008fe200078e0258 */
[----:B------:R-:W-:Y:S04]  /*2fc0*/  BSSY B1, `(.L_x_70) ;  /* 0x0000006000017945 */ /* 0x000fe80003800000 */
[----:B------:R3:W-:Y:S01]  /*2fd0*/  @!P3 STG.E.U8 desc[UR36][R94.64+0x20], R57 ;  /* 0x000020395e00b986 */ /* 0x0007e2000c101124 */
[----:B------:R-:W-:Y:S05]  /*2fe0*/  @P5 BRA `(.L_x_71) ;  /* 0x00000000000c5947 */ /* 0x000fea0003800000 */
[----:B--2---:R-:W3:Y:S02]  /*2ff0*/  LDG.E.U8 R91, desc[UR36][R96.64+0x21] ;  /* 0x00002124605b7981 */ /* 0x004ee4000c1e1100 */
[----:B---3--:R-:W-:-:S05]  /*3000*/  PRMT R57, R91, 0x8880, RZ ;  /* 0x000088805b397816 */ /* 0x008fca00000000ff */
[----:B------:R-:W-:-:S07]  /*3010*/  IMAD R88, R57, R90, RZ ;  /* 0x0000005a39587224 */ /* 0x000fce00078e02ff */
.L_x_71:
[----:B------:R-:W-:Y:S05]  /*3020*/  BSYNC B1 ;  /* 0x0000000000017941 */ /* 0x000fea0003800000 */
.L_x_70:
[----:B------:R-:W-:Y:S01]  /*3030*/  @!P5 IMAD R73, R73, R89, R88 ;  /* 0x000000594949d224 */ /* 0x000fe200078e0258 */
[----:B------:R-:W-:Y:S04]  /*3040*/  BSSY B1, `(.L_x_72) ;  /* 0x0000006000017945 */ /* 0x000fe80003800000 */
[----:B------:R0:W-:Y:S01]  /*3050*/  @!P5 STG.E.U8 desc[UR36][R94.64+0x21], R73 ;  /* 0x000021495e00d986 */ /* 0x0001e2000c101124 */
[----:B------:R-:W-:Y:S05]  /*3060*/  @P2 BRA `(.L_x_73) ;  /* 0x00000000000c2947 */ /* 0x000fea0003800000 */
[----:B--2---:R-:W3:Y:S02]  /*3070*/  LDG.E.U8 R91, desc[UR36][R100.64+0x20] ;  /* 0x00002024645b7981 */ /* 0x004ee4000c1e1100 */
[----:B---3--:R-:W-:-:S05]  /*3080*/  PRMT R57, R91, 0x8880, RZ ;  /* 0x000088805b397816 */ /* 0x008fca00000000ff */
[----:B------:R-:W-:-:S07]  /*3090*/  IMAD R88, R57, R90, RZ ;  /* 0x0000005a39587224 */ /* 0x000fce00078e02ff */
.L_x_73:
[----:B------:R-:W-:Y:S05]  /*30a0*/  BSYNC B1 ;  /* 0x0000000000017941 */ /* 0x000fea0003800000 */
.L_x_72:
        /* <DEDUP_REMOVED lines=11> */
.L_x_75:
[----:B------:R-:W-:Y:S05]  /*3160*/  BSYNC B1 ;  /* 0x0000000000017941 */ /* 0x000fea0003800000 */
.L_x_74:
[----:B------:R-:W-:Y:S01]  /*3170*/  @!P4 IMAD R75, R75, R89, R88 ;  /* 0x000000594b4bc224 */ /* 0x000fe200078e0258 */
[----:B------:R-:W-:Y:S04]  /*3180*/  BSSY B1, `(.L_x_76) ;  /* 0x0000006000017945 */ /* 0x000fe80003800000 */
[----:B------:R0:W-:Y:S01]  /*3190*/  @!P4 STG.E.U8 desc[UR36][R6.64+0x21], R75 ;  /* 0x0000214b0600c986 */ /* 0x0001e2000c101124 */
[----:B------:R-:W-:Y:S05]  /*31a0*/  @P3 BRA `(.L_x_77) ;  /* 0x00000000000c3947 */ /* 0x000fea0003800000 */
[----:B--2---:R-:W3:Y:S02]  /*31b0*/  LDG.E.U8 R91, desc[UR36][R96.64+0x28] ;  /* 0x00002824605b7981 */ /* 0x004ee4000c1e1100 */
[----:B---3--:R-:W-:-:S05]  /*31c0*/  PRMT R57, R91, 0x8880, RZ ;  /* 0x000088805b397816 */ /* 0x008fca00000000ff */
[----:B------:R-:W-:-:S07]  /*31d0*/  IMAD R88, R57, R90, RZ ;  /* 0x0000005a39587224 */ /* 0x000fce00078e02ff */
.L_x_77:
[----:B------:R-:W-:Y:S05]  /*31e0*/  BSYNC B1 ;  /* 0x0000000000017941 */ /* 0x000fea0003800000 */
.L_x_76:
[----:B---3--:R-:W-:Y:S01]  /*31f0*/  @!P3 IMAD R57, R76, R89, R88 ;  /* 0x000000594c39b224 */ /* 0x008fe200078e0258 */
[----:B------:R-:W-:Y:S04]  /*3200*/  BSSY B1, `(.L_x_78) ;  /* 0x0000006000017945 */ /* 0x000fe80003800000 */
[----:B------:R3:W-:Y:S01]  /*3210*/  @!P3 STG.E.U8 desc[UR36][R94.64+0x28], R57 ;  /* 0x000028395e00b986 */ /* 0x0007e2000c101124 */
[----:B------:R-:W-:Y:S05]  /*3220*/  @P5 BRA `(.L_x_79) ;  /* 0x00000000000c5947 */ /* 0x000fea0003800000 */
[----:B--2---:R-:W3:Y:S02]  /*3230*/  LDG.E.U8 R91, desc[UR36][R96.64+0x29] ;  /* 0x00002924605b7981 */ /* 0x004ee4000c1e1100 */
[----:B---3--:R-:W-:-:S05]  /*3240*/  PRMT R57, R91, 0x8880, RZ ;  /* 0x000088805b397816 */ /* 0x008fca00000000ff */
[----:B------:R-:W-:-:S07]  /*3250*/  IMAD R88, R57, R90, RZ ;  /* 0x0000005a39587224 */ /* 0x000fce00078e02ff */
.L_x_79:
[----:B------:R-:W-:Y:S05]  /*3260*/  BSYNC B1 ;  /* 0x0000000000017941 */ /* 0x000fea0003800000 */
.L_x_78:
[----:B------:R-:W-:Y:S01]  /*3270*/  @!P5 IMAD R77, R77, R89, R88 ;  /* 0x000000594d4dd224 */ /* 0x000fe200078e0258 */
[----:B------:R-:W-:Y:S04]  /*3280*/  BSSY B1, `(.L_x_80) ;  /* 0x0000006000017945 */ /* 0x000fe80003800000 */
[----:B------:R0:W-:Y:S01]  /*3290*/  @!P5 STG.E.U8 desc[UR36][R94.64+0x29], R77 ;  /* 0x0000294d5e00d986 */ /* 0x0001e2000c101124 */
[----:B------:R-:W-:Y:S05]  /*32a0*/  @P2 BRA `(.L_x_81) ;  /* 0x00000000000c2947 */ /* 0x000fea0003800000 */
[----:B--2---:R-:W3:Y:S02]  /*32b0*/  LDG.E.U8 R91, desc[UR36][R100.64+0x28] ;  /* 0x00002824645b7981 */ /* 0x004ee4000c1e1100 */
[----:B---3--:R-:W-:-:S05]  /*32c0*/  PRMT R57, R91, 0x8880, RZ ;  /* 0x000088805b397816 */ /* 0x008fca00000000ff */
[----:B------:R-:W-:-:S07]  /*32d0*/  IMAD R88, R57, R90, RZ ;  /* 0x0000005a39587224 */ /* 0x000fce00078e02ff */
.L_x_81:
[----:B------:R-:W-:Y:S05]  /*32e0*/  BSYNC B1 ;  /* 0x0000000000017941 */ /* 0x000fea0003800000 */
.L_x_80:
        /* <DEDUP_REMOVED lines=11> */
.L_x_83:
[----:B------:R-:W-:Y:S05]  /*33a0*/  BSYNC B1 ;  /* 0x0000000000017941 */ /* 0x000fea0003800000 */
.L_x_82:
[----:B------:R-:W-:Y:S01]  /*33b0*/  @!P4 IMAD R79, R79, R89, R88 ;  /* 0x000000594f4fc224 */ /* 0x000fe200078e0258 */
[----:B------:R-:W-:Y:S04]  /*33c0*/  BSSY B1, `(.L_x_84) ;  /* 0x0000006000017945 */ /* 0x000fe80003800000 */
[----:B------:R0:W-:Y:S01]  /*33d0*/  @!P4 STG.E.U8 desc[UR36][R6.64+0x29], R79 ;  /* 0x0000294f0600c986 */ /* 0x0001e2000c101124 */
[----:B------:R-:W-:Y:S05]  /*33e0*/  @P3 BRA `(.L_x_85) ;  /* 0x00000000000c3947 */ /* 0x000fea0003800000 */
[----:B--2---:R-:W3:Y:S02]  /*33f0*/  LDG.E.U8 R91, desc[UR36][R96.64+0x30] ;  /* 0x00003024605b7981 */ /* 0x004ee4000c1e1100 */
[----:B---3--:R-:W-:-:S05]  /*3400*/  PRMT R57, R91, 0x8880, RZ ;  /* 0x000088805b397816 */ /* 0x008fca00000000ff */
[----:B------:R-:W-:-:S07]  /*3410*/  IMAD R88, R57, R90, RZ ;  /* 0x0000005a39587224 */ /* 0x000fce00078e02ff */
.L_x_85:
[----:B------:R-:W-:Y:S05]  /*3420*/  BSYNC B1 ;  /* 0x0000000000017941 */ /* 0x000fea0003800000 */
.L_x_84:
[----:B---3--:R-:W-:Y:S01]  /*3430*/  @!P3 IMAD R57, R80, R89, R88 ;  /* 0x000000595039b224 */ /* 0x008fe200078e0258 */
[----:B------:R-:W-:Y:S04]  /*3440*/  BSSY B1, `(.L_x_86) ;  /* 0x0000006000017945 */ /* 0x000fe80003800000 */
[----:B------:R3:W-:Y:S01]  /*3450*/  @!P3 STG.E.U8 desc[UR36][R94.64+0x30], R57 ;  /* 0x000030395e00b986 */ /* 0x0007e2000c101124 */
[----:B------:R-:W-:Y:S05]  /*3460*/  @P5 BRA `(.L_x_87) ;  /* 0x00000000000c5947 */ /* 0x000fea0003800000 */
[----:B--2---:R-:W3:Y:S02]  /*3470*/  LDG.E.U8 R91, desc[UR36][R96.64+0x31] ;  /* 0x00003124605b7981 */ /* 0x004ee4000c1e1100 */
[----:B---3--:R-:W-:-:S05]  /*3480*/  PRMT R57, R91, 0x8880, RZ ;  /* 0x000088805b397816 */ /* 0x008fca00000000ff */
[----:B------:R-:W-:-:S07]  /*3490*/  IMAD R88, R57, R90, RZ ;  /* 0x0000005a39587224 */ /* 0x000fce00078e02ff */
.L_x_87:
[----:B------:R-:W-:Y:S05]  /*34a0*/  BSYNC B1 ;  /* 0x0000000000017941 */ /* 0x000fea0003800000 */
.L_x_86:
[----:B------:R-:W-:Y:S01]  /*34b0*/  @!P5 IMAD R81, R81, R89, R88 ;  /* 0x000000595151d224 */ /* 0x000fe200078e0258 */
[----:B------:R-:W-:Y:S04]  /*34c0*/  BSSY B1, `(.L_x_88) ;  /* 0x0000006000017945 */ /* 0x000fe80003800000 */
[----:B------:R0:W-:Y:S01]  /*34d0*/  @!P5 STG.E.U8 desc[UR36][R94.64+0x31], R81 ;  /* 0x000031515e00d986 */ /* 0x0001e2000c101124 */
[----:B------:R-:W-:Y:S05]  /*34e0*/  @P2 BRA `(.L_x_89) ;  /* 0x00000000000c2947 */ /* 0x000fea0003800000 */
[----:B--2---:R-:W3:Y:S02]  /*34f0*/  LDG.E.U8 R91, desc[UR36][R100.64+0x30] ;  /* 0x00003024645b7981 */ /* 0x004ee4000c1e1100 */
[----:B---3--:R-:W-:-:S05]  /*3500*/  PRMT R57, R91, 0x8880, RZ ;  /* 0x000088805b397816 */ /* 0x008fca00000000ff */
[----:B------:R-:W-:-:S07]  /*3510*/  IMAD R88, R57, R90, RZ ;  /* 0x0000005a39587224 */ /* 0x000fce00078e02ff */
.L_x_89:
[----:B------:R-:W-:Y:S05]  /*3520*/  BSYNC B1 ;  /* 0x0000000000017941 */ /* 0x000fea0003800000 */
.L_x_88:
[C---:B------:R-:W-:Y:S01]  /*3530*/  ISETP.LT.OR P4, PT, R3.reuse, 0x32, !P1 ;  /* 0x000000320300780c */ /* 0x040fe20004f81670 */
[----:B---3--:R-:W-:Y:S01]  /*3540*/  @!P2 IMAD R57, R82, R89, R88 ;  /* 0x000000595239a224 */ /* 0x008fe200078e0258 */
[----:B------:R-:W-:Y:S01]  /*3550*/  BSSY B1, `(.L_x_90) ;  /* 0x000000b000017945 */ /* 0x000fe20003800000 */
[----:B------:R-:W-:Y:S02]  /*3560*/  ISETP.LT.OR P3, PT, R3, 0x39, !P0 ;  /* 0x000000390300780c */ /* 0x000fe40004761670 */
[----:B------:R-:W-:Y:S01]  /*3570*/  IADD3 R107, P5, R107, 0x80, RZ ;  /* 0x000000806b6b7810 */ /* 0x000fe20007fbe0ff */
[----:B------:R3:W-:Y:S01]  /*3580*/  @!P2 STG.E.U8 desc[UR36][R6.64+0x30], R57 ;  /* 0x000030390600a986 */ /* 0x0007e2000c101124 */
[C---:B------:R-:W-:Y:S02]  /*3590*/  ISETP.LT.OR P2, PT, R3.reuse, 0x39, !P1 ;  /* 0x000000390300780c */ /* 0x040fe40004f41670 */
[C---:B------:R-:W-:Y:S02]  /*35a0*/  ISETP.LT.OR P0, PT, R3.reuse, 0x3a, !P0 ;  /* 0x0000003a0300780c */ /* 0x040fe40004701670 */
[----:B------:R-:W-:-:S02]  /*35b0*/  ISETP.LT.OR P1, PT, R3, 0x3a, !P1 ;  /* 0x0000003a0300780c */ /* 0x000fc40004f21670 */
[----:B------:R-:W-:Y:S11]  /*35c0*/  @P4 BRA `(.L_x_91) ;  /* 0x00000000000c4947 */ /* 0x000ff60003800000 */
[----:B--2---:R-:W3:Y:S02]  /*35d0*/  LDG.E.U8 R91, desc[UR36][R100.64+0x31] ;  /* 0x00003124645b7981 */ /* 0x004ee4000c1e1100 */
[----:B---3--:R-:W-:-:S05]  /*35e0*/  PRMT R57, R91, 0x8880, RZ ;  /* 0x000088805b397816 */ /* 0x008fca00000000ff */
[----:B------:R-:W-:-:S07]  /*35f0*/  IMAD R88, R57, R90, RZ ;  /* 0x0000005a39587224 */ /* 0x000fce00078e02ff */
.L_x_91:
[----:B------:R-:W-:Y:S05]  /*3600*/  BSYNC B1 ;  /* 0x0000000000017941 */ /* 0x000fea0003800000 */
.L_x_90:
[----:B------:R-:W-:Y:S01]  /*3610*/  @!P4 IMAD R83, R83, R89, R88 ;  /* 0x000000595353c224 */ /* 0x000fe200078e0258 */
[----:B------:R-:W-:Y:S04]  /*3620*/  BSSY B1, `(.L_x_92) ;  /* 0x0000006000017945 */ /* 0x000fe80003800000 */
[----:B------:R0:W-:Y:S01]  /*3630*/  @!P4 STG.E.U8 desc[UR36][R6.64+0x31], R83 ;  /* 0x000031530600c986 */ /* 0x0001e2000c101124 */
[----:B------:R-:W-:Y:S05]  /*3640*/  @P3 BRA `(.L_x_93) ;  /* 0x00000000000c3947 */ /* 0x000fea0003800000 */
[----:B--2---:R-:W3:Y:S02]  /*3650*/  LDG.E.U8 R91, desc[UR36][R96.64+0x38] ;  /* 0x00003824605b7981 */ /* 0x004ee4000c1e1100 */
[----:B---3--:R-:W-:-:S05]  /*3660*/  PRMT R57, R91, 0x8880, RZ ;  /* 0x000088805b397816 */ /* 0x008fca00000000ff */
[----:B------:R-:W-:-:S07]  /*3670*/  IMAD R88, R57, R90, RZ ;  /* 0x0000005a39587224 */ /* 0x000fce00078e02ff */
.L_x_93:
[----:B------:R-:W-:Y:S05]  /*3680*/  BSYNC B1 ;  /* 0x0000000000017941 */ /* 0x000fea0003800000 */
.L_x_92:
[----:B---3--:R-:W-:Y:S01]  /*3690*/  @!P3 IMAD R57, R84, R89, R88 ;  /* 0x000000595439b224 */ /* 0x008fe200078e0258 */
[----:B------:R-:W-:Y:S01]  /*36a0*/  BSSY B1, `(.L_x_94) ;  /* 0x0000007000017945 */ /* 0x000fe20003800000 */
[----:B----4-:R-:W-:-:S03]  /*36b0*/  IMAD.X R59, RZ, RZ, R5, P5 ;  /* 0x000000ffff3b7224 */ /* 0x010fc600028e0605 */
[----:B------:R3:W-:Y:S01]  /*36c0*/  @!P3 STG.E.U8 desc[UR36][R94.64+0x38], R57 ;  /* 0x000038395e00b986 */ /* 0x0007e2000c101124 */
[----:B------:R-:W-:Y:S05]  /*36d0*/  @P0 BRA `(.L_x_95) ;  /* 0x00000000000c0947 */ /* 0x000fea0003800000 */
[----:B--2---:R-:W2:Y:S02]  /*36e0*/  LDG.E.U8 R91, desc[UR36][R96.64+0x39] ;  /* 0x00003924605b7981 */ /* 0x004ea4000c1e1100 */
[----:B--2---:R-:W-:-:S05]  /*36f0*/  PRMT R5, R91, 0x8880, RZ ;  /* 0x000088805b057816 */ /* 0x004fca00000000ff */
[----:B------:R-:W-:-:S07]  /*3700*/  IMAD R88, R5, R90, RZ ;  /* 0x0000005a05587224 */ /* 0x000fce00078e02ff */
.L_x_95:
[----:B------:R-:W-:Y:S05]  /*3710*/  BSYNC B1 ;  /* 0x0000000000017941 */ /* 0x000fea0003800000 */
.L_x_94:
[----:B------:R-:W-:Y:S01]  /*3720*/  @!P0 IMAD R85, R85, R89, R88 ;  /* 0x0000005955558224 */ /* 0x000fe200078e0258 */
[----:B------:R-:W-:Y:S01]  /*3730*/  BSSY B1, `(.L_x_96) ;  /* 0x0000007000017945 */ /* 0x000fe20003800000 */
[----:B------:R-:W-:-:S03]  /*3740*/  IMAD R4, R59, R92, RZ ;  /* 0x0000005c3b047224 */ /* 0x000fc600078e02ff */
[----:B------:R4:W-:Y:S01]  /*3750*/  @!P0 STG.E.U8 desc[UR36][R94.64+0x39], R85 ;  /* 0x000039555e008986 */ /* 0x0009e2000c101124 */
[----:B------:R-:W-:Y:S05]  /*3760*/  @P2 BRA `(.L_x_97) ;  /* 0x00000000000c2947 */ /* 0x000fea0003800000 */
[----:B--2---:R-:W2:Y:S02]  /*3770*/  LDG.E.U8 R91, desc[UR36][R100.64+0x38] ;  /* 0x00003824645b7981 */ /* 0x004ea4000c1e1100 */
[----:B--2---:R-:W-:-:S05]  /*3780*/  PRMT R5, R91, 0x8880, RZ ;  /* 0x000088805b057816 */ /* 0x004fca00000000ff */
[----:B------:R-:W-:-:S07]  /*3790*/  IMAD R88, R5, R90, RZ ;  /* 0x0000005a05587224 */ /* 0x000fce00078e02ff */
.L_x_97:
[----:B------:R-:W-:Y:S05]  /*37a0*/  BSYNC B1 ;  /* 0x0000000000017941 */ /* 0x000fea0003800000 */
.L_x_96:
[----:B------:R-:W-:Y:S01]  /*37b0*/  @!P2 IMAD R5, R86, R89, R88 ;  /* 0x000000595605a224 */ /* 0x000fe200078e0258 */
[----:B------:R-:W-:Y:S01]  /*37c0*/  BSSY B1, `(.L_x_98) ;  /* 0x0000009000017945 */ /* 0x000fe20003800000 */
[C---:B---3--:R-:W-:Y:S02]  /*37d0*/  IMAD R57, R107.reuse, R93, R4 ;  /* 0x0000005d6b397224 */ /* 0x048fe400078e0204 */
[CC--:B------:R-:W-:Y:S01]  /*37e0*/  IMAD.WIDE.U32 R98, R107.reuse, R92.reuse, R98 ;  /* 0x0000005c6b627225 */ /* 0x0c0fe200078e0062 */
[----:B------:R3:W-:Y:S03]  /*37f0*/  @!P2 STG.E.U8 desc[UR36][R6.64+0x38], R5 ;  /* 0x000038050600a986 */ /* 0x0007e6000c101124 */
[----:B------:R-:W-:Y:S01]  /*3800*/  IMAD.WIDE.U32 R92, R107, R92, R20 ;  /* 0x0000005c6b5c7225 */ /* 0x000fe200078e0014 */
[----:B------:R-:W-:Y:S06]  /*3810*/  @P1 BRA `(.L_x_99) ;  /* 0x00000000000c1947 */ /* 0x000fec0003800000 */
[----:B--2---:R-:W3:Y:S02]  /*3820*/  LDG.E.U8 R91, desc[UR36][R100.64+0x39] ;  /* 0x00003924645b7981 */ /* 0x004ee4000c1e1100 */
[----:B---3--:R-:W-:-:S05]  /*3830*/  PRMT R5, R91, 0x8880, RZ ;  /* 0x000088805b057816 */ /* 0x008fca00000000ff */
[----:B------:R-:W-:-:S07]  /*3840*/  IMAD R88, R5, R90, RZ ;  /* 0x0000005a05587224 */ /* 0x000fce00078e02ff */
.L_x_99:
[----:B------:R-:W-:Y:S05]  /*3850*/  BSYNC B1 ;  /* 0x0000000000017941 */ /* 0x000fea0003800000 */
.L_x_98:
[----:B------:R-:W-:Y:S01]  /*3860*/  @!P1 IMAD R87, R87, R89, R88 ;  /* 0x0000005957579224 */ /* 0x000fe200078e0258 */
[----:B------:R-:W-:Y:S01]  /*3870*/  ISETP.GE.AND P2, PT, R102, 0x81, PT ;  /* 0x000000816600780c */ /* 0x000fe20003f46270 */
[----:B------:R-:W-:Y:S01]  /*3880*/  BSSY B1, `(.L_x_100) ;  /* 0x000000c000017945 */ /* 0x000fe20003800000 */
[----:B------:R-:W-:Y:S02]  /*3890*/  IADD3 R4, P5, R92, R12, RZ ;  /* 0x0000000c5c047210 */ /* 0x000fe40007fbe0ff */
[----:B------:R0:W-:Y:S01]  /*38a0*/  @!P1 STG.E.U8 desc[UR36][R6.64+0x39], R87 ;  /* 0x0000395706009986 */ /* 0x0001e2000c101124 */
[----:B------:R-:W-:Y:S02]  /*38b0*/  ISETP.LT.OR P1, PT, R3, 0x1, !P2 ;  /* 0x000000010300780c */ /* 0x000fe40005721670 */
[----:B---3--:R-:W-:Y:S02]  /*38c0*/  IADD3.X R5, R13, R93, R57, P5, !PT ;  /* 0x0000005d0d057210 */ /* 0x008fe40002ffe439 */
[----:B------:R-:W-:-:S02]  /*38d0*/  ISETP.GE.AND P0, PT, R102, 0x89, PT ;  /* 0x000000896600780c */ /* 0x000fc40003f06270 */
[----:B------:R-:W-:Y:S02]  /*38e0*/  IADD3 R12, P4, P3, R14, R12, R98 ;  /* 0x0000000c0e0c7210 */ /* 0x000fe40007b9e062 */
[----:B------:R-:W-:-:S05]  /*38f0*/  ISETP.LT.OR P5, PT, R3, 0x2, !P2 ;  /* 0x000000020300780c */ /* 0x000fca00057a1670 */
[----:B0-----:R-:W-:Y:S08]  /*3900*/  @P1 BRA `(.L_x_101) ;  /* 0x00000000000c1947 */ /* 0x001ff00003800000 */
[----:B--2---:R-:W2:Y:S02]  /*3910*/  LDG.E.U8 R91, desc[UR36][R4.64] ;  /* 0x00000024045b7981 */ /* 0x004ea4000c1e1100 */
[----:B--2---:R-:W-:-:S05]  /*3920*/  PRMT R7, R91, 0x8880, RZ ;  /* 0x000088805b077816 */ /* 0x004fca00000000ff */
[----:B------:R-:W-:-:S07]  /*3930*/  IMAD R88, R7, R90, RZ ;  /* 0x0000005a07587224 */ /* 0x000fce00078e02ff */
.L_x_101:
[----:B------:R-:W-:Y:S05]  /*3940*/  BSYNC B1 ;  /* 0x0000000000017941 */ /* 0x000fea0003800000 */
.L_x_100:
[----:B------:R-:W-:Y:S01]  /*3950*/  @!P1 IMAD R7, R24, R89, R88 ;  /* 0x0000005918079224 */ /* 0x000fe200078e0258 */
[----:B------:R-:W-:Y:S01]  /*3960*/  BSSY B1, `(.L_x_102) ;  /* 0x0000007000017945 */ /* 0x000fe20003800000 */
[----:B------:R-:W-:-:S03]  /*3970*/  IMAD.IADD R98, R57, 0x1, R99 ;  /* 0x0000000139627824 */ /* 0x000fc600078e0263 */
[----:B------:R0:W-:Y:S01]  /*3980*/  @!P1 STG.E.U8 desc[UR36][R8.64], R7 ;  /* 0x0000000708009986 */ /* 0x0001e2000c101124 */
[----:B------:R-:W-:Y:S05]  /*3990*/  @P5 BRA `(.L_x_103) ;  /* 0x00000000000c5947 */ /* 0x000fea0003800000 */
[----:B--2---:R-:W0:Y:S02]  /*39a0*/  LDG.E.U8 R91, desc[UR36][R4.64+0x1] ;  /* 0x00000124045b7981 */ /* 0x004e24000c1e1100 */
[----:B0-----:R-:W-:-:S05]  /*39b0*/  PRMT R7, R91, 0x8880, RZ ;  /* 0x000088805b077816 */ /* 0x001fca00000000ff */
[----:B------:R-:W-:-:S07]  /*39c0*/  IMAD R88, R7, R90, RZ ;  /* 0x0000005a07587224 */ /* 0x000fce00078e02ff */
.L_x_103:
[----:B------:R-:W-:Y:S05]  /*39d0*/  BSYNC B1 ;  /* 0x0000000000017941 */ /* 0x000fea0003800000 */
.L_x_102:
[----:B------:R-:W-:Y:S01]  /*39e0*/  ISETP.LT.OR P1, PT, R3, 0x1, !P0 ;  /* 0x000000010300780c */ /* 0x000fe20004721670 */
[----:B------:R-:W-:Y:S01]  /*39f0*/  @!P5 IMAD R25, R25, R89, R88 ;  /* 0x000000591919d224 */ /* 0x000fe200078e0258 */
[----:B------:R-:W-:Y:S01]  /*3a00*/  BSSY B1, `(.L_x_104) ;  /* 0x000000a000017945 */ /* 0x000fe20003800000 */
[----:B------:R-:W-:Y:S02]  /*3a10*/  IADD3.X R13, R21, R13, R98, P4, P3 ;  /* 0x0000000d150d7210 */ /* 0x000fe400027e6462 */
[C---:B------:R-:W-:Y:S01]  /*3a20*/  ISETP.LT.OR P4, PT, R3.reuse, 0x2, !P0 ;  /* 0x000000020300780c */ /* 0x040fe20004781670 */
[----:B------:R3:W-:Y:S01]  /*3a30*/  @!P5 STG.E.U8 desc[UR36][R8.64+0x1], R25 ;  /* 0x000001190800d986 */ /* 0x0007e2000c101124 */
[C---:B------:R-:W-:Y:S02]  /*3a40*/  ISETP.LT.OR P5, PT, R3.reuse, 0x9, !P2 ;  /* 0x000000090300780c */ /* 0x040fe400057a1670 */
[----:B------:R-:W-:-:S04]  /*3a50*/  ISETP.LT.OR P3, PT, R3, 0xa, !P2 ;  /* 0x0000000a0300780c */ /* 0x000fc80005761670 */
[----:B------:R-:W-:Y:S09]  /*3a60*/  @P1 BRA `(.L_x_105) ;  /* 0x00000000000c1947 */ /* 0x000ff20003800000 */
[----:B--2---:R-:W0:Y:S02]  /*3a70*/  LDG.E.U8 R91, desc[UR36][R12.64] ;  /* 0x000000240c5b7981 */ /* 0x004e24000c1e1100 */
[----:B0-----:R-:W-:-:S05]  /*3a80*/  PRMT R7, R91, 0x8880, RZ ;  /* 0x000088805b077816 */ /* 0x001fca00000000ff */
[----:B------:R-:W-:-:S07]  /*3a90*/  IMAD R88, R7, R90, RZ ;  /* 0x0000005a07587224 */ /* 0x000fce00078e02ff */
.L_x_105:
[----:B------:R-:W-:Y:S05]  /*3aa0*/  BSYNC B1 ;  /* 0x0000000000017941 */ /* 0x000fea0003800000 */
.L_x_104:
[----:B0-----:R-:W-:Y:S01]  /*3ab0*/  @!P1 IMAD R7, R26, R89, R88 ;  /* 0x000000591a079224 */ /* 0x001fe200078e0258 */
[----:B------:R-:W-:Y:S04]  /*3ac0*/  BSSY B1, `(.L_x_106) ;  /* 0x0000006000017945 */ /* 0x000fe80003800000 */
[----:B------:R0:W-:Y:S01]  /*3ad0*/  @!P1 STG.E.U8 desc[UR36][R10.64], R7 ;  /* 0x000000070a009986 */ /* 0x0001e2000c101124 */
[----:B------:R-:W-:Y:S05]  /*3ae0*/  @P4 BRA `(.L_x_107) ;  /* 0x00000000000c4947 */ /* 0x000fea0003800000 */
[----:B--2---:R-:W0:Y:S02]  /*3af0*/  LDG.E.U8 R91, desc[UR36][R12.64+0x1] ;  /* 0x000001240c5b7981 */ /* 0x004e24000c1e1100 */
[----:B0-----:R-:W-:-:S05]  /*3b00*/  PRMT R7, R91, 0x8880, RZ ;  /* 0x000088805b077816 */ /* 0x001fca00000000ff */
[----:B------:R-:W-:-:S07]  /*3b10*/  IMAD R88, R7, R90, RZ ;  /* 0x0000005a07587224 */ /* 0x000fce00078e02ff */
.L_x_107:
[----:B------:R-:W-:Y:S05]  /*3b20*/  BSYNC B1 ;  /* 0x0000000000017941 */ /* 0x000fea0003800000 */
.L_x_106:
[----:B------:R-:W-:Y:S01]  /*3b30*/  @!P4 IMAD R27, R27, R89, R88 ;  /* 0x000000591b1bc224 */ /* 0x000fe200078e0258 */
[----:B------:R-:W-:Y:S04]  /*3b40*/  BSSY B1, `(.L_x_108) ;  /* 0x0000006000017945 */ /* 0x000fe80003800000 */
[----:B------:R0:W-:Y:S01]  /*3b50*/  @!P4 STG.E.U8 desc[UR36][R10.64+0x1], R27 ;  /* 0x0000011b0a00c986 */ /* 0x0001e2000c101124 */
[----:B------:R-:W-:Y:S05]  /*3b60*/  @P5 BRA `(.L_x_109) ;  /* 0x00000000000c5947 */ /* 0x000fea0003800000 */
[----:B--2---:R-:W0:Y:S02]  /*3b70*/  LDG.E.U8 R91, desc[UR36][R4.64+0x8] ;  /* 0x00000824045b7981 */ /* 0x004e24000c1e1100 */
[----:B0-----:R-:W-:-:S05]  /*3b80*/  PRMT R7, R91, 0x8880, RZ ;  /* 0x000088805b077816 */ /* 0x001fca00000000ff */
[----:B------:R-:W-:-:S07]  /*3b90*/  IMAD R88, R7, R90, RZ ;  /* 0x0000005a07587224 */ /* 0x000fce00078e02ff */
.L_x_109:
[----:B------:R-:W-:Y:S05]  /*3ba0*/  BSYNC B1 ;  /* 0x0000000000017941 */ /* 0x000fea0003800000 */
.L_x_108:
[----:B0-----:R-:W-:Y:S01]  /*3bb0*/  @!P5 IMAD R7, R28, R89, R88 ;  /* 0x000000591c07d224 */ /* 0x001fe200078e0258 */
[----:B------:R-:W-:Y:S04]  /*3bc0*/  BSSY B1, `(.L_x_110) ;  /* 0x0000006000017945 */ /* 0x000fe80003800000 */
[----:B------:R0:W-:Y:S01]  /*3bd0*/  @!P5 STG.E.U8 desc[UR36][R8.64+0x8], R7 ;  /* 0x000008070800d986 */ /* 0x0001e2000c101124 */
[----:B------:R-:W-:Y:S05]  /*3be0*/  @P3 BRA `(.L_x_111) ;  /* 0x00000000000c3947 */ /* 0x000fea0003800000 */
[----:B--2---:R-:W0:Y:S02]  /*3bf0*/  LDG.E.U8 R91, desc[UR36][R4.64+0x9] ;  /* 0x00000924045b7981 */ /* 0x004e24000c1e1100 */
[----:B0-----:R-:W-:-:S05]  /*3c00*/  PRMT R7, R91, 0x8880, RZ ;  /* 0x000088805b077816 */ /* 0x001fca00000000ff */
[----:B------:R-:W-:-:S07]  /*3c10*/  IMAD R88, R7, R90, RZ ;  /* 0x0000005a07587224 */ /* 0x000fce00078e02ff */
.L_x_111:
[----:B------:R-:W-:Y:S05]  /*3c20*/  BSYNC B1 ;  /* 0x0000000000017941 */ /* 0x000fea0003800000 */
.L_x_110:
[----:B------:R-:W-:Y:S01]  /*3c30*/  ISETP.LT.OR P5, PT, R3, 0x9, !P0 ;  /* 0x000000090300780c */ /* 0x000fe200047a1670 */
[----:B------:R-:W-:Y:S01]  /*3c40*/  @!P3 IMAD R29, R29, R89, R88 ;  /* 0x000000591d1db224 */ /* 0x000fe200078e0258 */
[----:B------:R-:W-:Y:S01]  /*3c50*/  BSSY B1, `(.L_x_112) ;  /* 0x0000009000017945 */ /* 0x000fe20003800000 */
[C---:B------:R-:W-:Y:S02]  /*3c60*/  ISETP.LT.OR P4, PT, R3.reuse, 0xa, !P0 ;  /* 0x0000000a0300780c */ /* 0x040fe40004781670 */
[C---:B------:R-:W-:Y:S01]  /*3c70*/  ISETP.LT.OR P1, PT, R3.reuse, 0x12, !P2 ;  /* 0x000000120300780c */ /* 0x040fe20005721670 */
[----:B------:R0:W-:Y:S01]  /*3c80*/  @!P3 STG.E.U8 desc[UR36][R8.64+0x9], R29 ;  /* 0x0000091d0800b986 */ /* 0x0001e2000c101124 */
[----:B------:R-:W-:-:S06]  /*3c90*/  ISETP.LT.OR P3, PT, R3, 0x11, !P2 ;  /* 0x000000110300780c */ /* 0x000fcc0005761670 */
[----:B------:R-:W-:Y:S07]  /*3ca0*/  @P5 BRA `(.L_x_113) ;  /* 0x00000000000c5947 */ /* 0x000fee0003800000 */
[----:B--2---:R-:W0:Y:S02]  /*3cb0*/  LDG.E.U8 R91, desc[UR36][R12.64+0x8] ;  /* 0x000008240c5b7981 */ /* 0x004e24000c1e1100 */
[----:B0-----:R-:W-:-:S05]  /*3cc0*/  PRMT R7, R91, 0x8880, RZ ;  /* 0x000088805b077816 */ /* 0x001fca00000000ff */
[----:B------:R-:W-:-:S07]  /*3cd0*/  IMAD R88, R7, R90, RZ ;  /* 0x0000005a07587224 */ /* 0x000fce00078e02ff */
.L_x_113:
[----:B------:R-:W-:Y:S05]  /*3ce0*/  BSYNC B1 ;  /* 0x0000000000017941 */ /* 0x000fea0003800000 */
.L_x_112:
[----:B0-----:R-:W-:Y:S01]  /*3cf0*/  @!P5 IMAD R7, R30, R89, R88 ;  /* 0x000000591e07d224 */ /* 0x001fe200078e0258 */
[----:B------:R-:W-:Y:S04]  /*3d00*/  BSSY B1, `(.L_x_114) ;  /* 0x0000006000017945 */ /* 0x000fe80003800000 */
[----:B------:R0:W-:Y:S01]  /*3d10*/  @!P5 STG.E.U8 desc[UR36][R10.64+0x8], R7 ;  /* 0x000008070a00d986 */ /* 0x0001e2000c101124 */
[----:B------:R-:W-:Y:S05]  /*3d20*/  @P4 BRA `(.L_x_115) ;  /* 0x00000000000c4947 */ /* 0x000fea0003800000 */
[----:B--2---:R-:W0:Y:S02]  /*3d30*/  LDG.E.U8 R91, desc[UR36][R12.64+0x9] ;  /* 0x000009240c5b7981 */ /* 0x004e24000c1e1100 */
[----:B0-----:R-:W-:-:S05]  /*3d40*/  PRMT R7, R91, 0x8880, RZ ;  /* 0x000088805b077816 */ /* 0x001fca00000000ff */
[----:B------:R-:W-:-:S07]  /*3d50*/  IMAD R88, R7, R90, RZ ;  /* 0x0000005a07587224 */ /* 0x000fce00078e02ff */
.L_x_115:
[----:B------:R-:W-:Y:S05]  /*3d60*/  BSYNC B1 ;  /* 0x0000000000017941 */ /* 0x000fea0003800000 */
.L_x_114:
[----:B------:R-:W-:Y:S01]  /*3d70*/  @!P4 IMAD R31, R31, R89, R88 ;  /* 0x000000591f1fc224 */ /* 0x000fe200078e0258 */
[----:B------:R-:W-:Y:S04]  /*3d80*/  BSSY B1, `(.L_x_116) ;  /* 0x0000006000017945 */ /* 0x000fe80003800000 */
[----:B------:R0:W-:Y:S01]  /*3d90*/  @!P4 STG.E.U8 desc[UR36][R10.64+0x9], R31 ;  /* 0x0000091f0a00c986 */ /* 0x0001e2000c101124 */
[----:B------:R-:W-:Y:S05]  /*3da0*/  @P3 BRA `(.L_x_117) ;  /* 0x00000000000c3947 */ /* 0x000fea0003800000 */
[----:B--2---:R-:W0:Y:S02]  /*3db0*/  LDG.E.U8 R91, desc[UR36][R4.64+0x10] ;  /* 0x00001024045b7981 */ /* 0x004e24000c1e1100 */
[----:B0-----:R-:W-:-:S05]  /*3dc0*/  PRMT R7, R91, 0x8880, RZ ;  /* 0x000088805b077816 */ /* 0x001fca00000000ff */
[----:B------:R-:W-:-:S07]  /*3dd0*/  IMAD R88, R7, R90, RZ ;  /* 0x0000005a07587224 */ /* 0x000fce00078e02ff */
.L_x_117:
[----:B------:R-:W-:Y:S05]  /*3de0*/  BSYNC B1 ;  /* 0x0000000000017941 */ /* 0x000fea0003800000 */
.L_x_116:
[----:B0-----:R-:W-:Y:S01]  /*3df0*/  @!P3 IMAD R7, R32, R89, R88 ;  /* 0x000000592007b224 */ /* 0x001fe200078e0258 */
[----:B------:R-:W-:Y:S04]  /*3e00*/  BSSY B1, `(.L_x_118) ;  /* 0x0000006000017945 */ /* 0x000fe80003800000 */
[----:B------:R0:W-:Y:S01]  /*3e10*/  @!P3 STG.E.U8 desc[UR36][R8.64+0x10], R7 ;  /* 0x000010070800b986 */ /* 0x0001e2000c101124 */
[----:B------:R-:W-:Y:S05]  /*3e20*/  @P1 BRA `(.L_x_119) ;  /* 0x00000000000c1947 */ /* 0x000fea0003800000 */
[----:B--2---:R-:W0:Y:S02]  /*3e30*/  LDG.E.U8 R91, desc[UR36][R4.64+0x11] ;  /* 0x00001124045b7981 */ /* 0x004e24000c1e1100 */
[----:B0-----:R-:W-:-:S05]  /*3e40*/  PRMT R7, R91, 0x8880, RZ ;  /* 0x000088805b077816 */ /* 0x001fca00000000ff */
[----:B------:R-:W-:-:S07]  /*3e50*/  IMAD R88, R7, R90, RZ ;  /* 0x0000005a07587224 */ /* 0x000fce00078e02ff */
.L_x_119:
[----:B------:R-:W-:Y:S05]  /*3e60*/  BSYNC B1 ;  /* 0x0000000000017941 */ /* 0x000fea0003800000 */
.L_x_118:
        /* <DEDUP_REMOVED lines=11> */
.L_x_121:
[----:B------:R-:W-:Y:S05]  /*3f20*/  BSYNC B1 ;  /* 0x0000000000017941 */ /* 0x000fea0003800000 */
.L_x_120:
[----:B0-----:R-:W-:Y:S01]  /*3f30*/  @!P4 IMAD R7, R34, R89, R88 ;  /* 0x000000592207c224 */ /* 0x001fe200078e0258 */
[----:B------:R-:W-:Y:S04]  /*3f40*/  BSSY B1, `(.L_x_122) ;  /* 0x0000006000017945 */ /* 0x000fe80003800000 */
[----:B------:R0:W-:Y:S01]  /*3f50*/  @!P4 STG.E.U8 desc[UR36][R10.64+0x10], R7 ;  /* 0x000010070a00c986 */ /* 0x0001e2000c101124 */
[----:B------:R-:W-:Y:S05]  /*3f60*/  @P3 BRA `(.L_x_123) ;  /* 0x00000000000c3947 */ /* 0x000fea0003800000 */
[----:B--2---:R-:W0:Y:S02]  /*3f70*/  LDG.E.U8 R91, desc[UR36][R12.64+0x11] ;  /* 0x000011240c5b7981 */ /* 0x004e24000c1e1100 */
[----:B0-----:R-:W-:-:S05]  /*3f80*/  PRMT R7, R91, 0x8880, RZ ;  /* 0x000088805b077816 */ /* 0x001fca00000000ff */
[----:B------:R-:W-:-:S07]  /*3f90*/  IMAD R88, R7, R90, RZ ;  /* 0x0000005a07587224 */ /* 0x000fce00078e02ff */
.L_x_123:
[----:B------:R-:W-:Y:S05]  /*3fa0*/  BSYNC B1 ;  /* 0x0000000000017941 */ /* 0x000fea0003800000 */
.L_x_122:
[----:B------:R-:W-:Y:S01]  /*3fb0*/  @!P3 IMAD R35, R35, R89, R88 ;  /* 0x000000592323b224 */ /* 0x000fe200078e0258 */
[----:B------:R-:W-:Y:S04]  /*3fc0*/  BSSY B1, `(.L_x_124) ;  /* 0x0000006000017945 */ /* 0x000fe80003800000 */
[----:B------:R0:W-:Y:S01]  /*3fd0*/  @!P3 STG.E.U8 desc[UR36][R10.64+0x11], R35 ;  /* 0x000011230a00b986 */ /* 0x0001e2000c101124 */
[----:B------:R-:W-:Y:S05]  /*3fe0*/  @P5 BRA `(.L_x_125) ;  /* 0x00000000000c5947 */ /* 0x000fea0003800000 */
[----:B--2---:R-:W0:Y:S02]  /*3ff0*/  LDG.E.U8 R91, desc[UR36][R4.64+0x18] ;  /* 0x00001824045b7981 */ /* 0x004e24000c1e1100 */
[----:B0-----:R-:W-:-:S05]  /*4000*/  PRMT R7, R91, 0x8880, RZ ;  /* 0x000088805b077816 */ /* 0x001fca00000000ff */
[----:B------:R-:W-:-:S07]  /*4010*/  IMAD R88, R7, R90, RZ ;  /* 0x0000005a07587224 */ /* 0x000fce00078e02ff */
.L_x_125:
[----:B------:R-:W-:Y:S05]  /*4020*/  BSYNC B1 ;  /* 0x0000000000017941 */ /* 0x000fea0003800000 */
.L_x_124:
[----:B0-----:R-:W-:Y:S01]  /*4030*/  @!P5 IMAD R7, R36, R89, R88 ;  /* 0x000000592407d224 */ /* 0x001fe200078e0258 */
[----:B------:R-:W-:Y:S04]  /*4040*/  BSSY B1, `(.L_x_126) ;  /* 0x0000006000017945 */ /* 0x000fe80003800000 */
[----:B------:R0:W-:Y:S01]  /*4050*/  @!P5 STG.E.U8 desc[UR36][R8.64+0x18], R7 ;  /* 0x000018070800d986 */ /* 0x0001e2000c101124 */
[----:B------:R-:W-:Y:S05]  /*4060*/  @P1 BRA `(.L_x_127) ;  /* 0x00000000000c1947 */ /* 0x000fea0003800000 */
[----:B--2---:R-:W0:Y:S02]  /*4070*/  LDG.E.U8 R91, desc[UR36][R4.64+0x19] ;  /* 0x00001924045b7981 */ /* 0x004e24000c1e1100 */
[----:B0-----:R-:W-:-:S05]  /*4080*/  PRMT R7, R91, 0x8880, RZ ;  /* 0x000088805b077816 */ /* 0x001fca00000000ff */
[----:B------:R-:W-:-:S07]  /*4090*/  IMAD R88, R7, R90, RZ ;  /* 0x0000005a07587224 */ /* 0x000fce00078e02ff */
.L_x_127:
[----:B------:R-:W-:Y:S05]  /*40a0*/  BSYNC B1 ;  /* 0x0000000000017941 */ /* 0x000fea0003800000 */
.L_x_126:
        /* <DEDUP_REMOVED lines=11> */
.L_x_129:
[----:B------:R-:W-:Y:S05]  /*4160*/  BSYNC B1 ;  /* 0x0000000000017941 */ /* 0x000fea0003800000 */
.L_x_128:
[----:B0-----:R-:W-:Y:S01]  /*4170*/  @!P4 IMAD R7, R38, R89, R88 ;  /* 0x000000592607c224 */ /* 0x001fe200078e0258 */
[----:B------:R-:W-:Y:S04]  /*4180*/  BSSY B1, `(.L_x_130) ;  /* 0x0000006000017945 */ /* 0x000fe80003800000 */
[----:B------:R0:W-:Y:S01]  /*4190*/  @!P4 STG.E.U8 desc[UR36][R10.64+0x18], R7 ;  /* 0x000018070a00c986 */ /* 0x0001e2000c101124 */
[----:B------:R-:W-:Y:S05]  /*41a0*/  @P3 BRA `(.L_x_131) ;  /* 0x00000000000c3947 */ /* 0x000fea0003800000 */
[----:B--2---:R-:W0:Y:S02]  /*41b0*/  LDG.E.U8 R91, desc[UR36][R12.64+0x19] ;  /* 0x000019240c5b7981 */ /* 0x004e24000c1e1100 */
[----:B0-----:R-:W-:-:S05]  /*41c0*/  PRMT R7, R91, 0x8880, RZ ;  /* 0x000088805b077816 */ /* 0x001fca00000000ff */
[----:B------:R-:W-:-:S07]  /*41d0*/  IMAD R88, R7, R90, RZ ;  /* 0x0000005a07587224 */ /* 0x000fce00078e02ff */
.L_x_131:
[----:B------:R-:W-:Y:S05]  /*41e0*/  BSYNC B1 ;  /* 0x0000000000017941 */ /* 0x000fea0003800000 */
.L_x_130:
[----:B------:R-:W-:Y:S01]  /*41f0*/  @!P3 IMAD R39, R39, R89, R88 ;  /* 0x000000592727b224 */ /* 0x000fe200078e0258 */
[----:B------:R-:W-:Y:S04]  /*4200*/  BSSY B1, `(.L_x_132) ;  /* 0x0000006000017945 */ /* 0x000fe80003800000 */
[----:B------:R0:W-:Y:S01]  /*4210*/  @!P3 STG.E.U8 desc[UR36][R10.64+0x19], R39 ;  /* 0x000019270a00b986 */ /* 0x0001e2000c101124 */
[----:B------:R-:W-:Y:S05]  /*4220*/  @P5 BRA `(.L_x_133) ;  /* 0x00000000000c5947 */ /* 0x000fea0003800000 */
[----:B--2---:R-:W0:Y:S02]  /*4230*/  LDG.E.U8 R91, desc[UR36][R4.64+0x20] ;  /* 0x00002024045b7981 */ /* 0x004e24000c1e1100 */
[----:B0-----:R-:W-:-:S05]  /*4240*/  PRMT R7, R91, 0x8880, RZ ;  /* 0x000088805b077816 */ /* 0x001fca00000000ff */
[----:B------:R-:W-:-:S07]  /*4250*/  IMAD R88, R7, R90, RZ ;  /* 0x0000005a07587224 */ /* 0x000fce00078e02ff */
.L_x_133:
[----:B------:R-:W-:Y:S05]  /*4260*/  BSYNC B1 ;  /* 0x0000000000017941 */ /* 0x000fea0003800000 */
.L_x_132:
[----:B0-----:R-:W-:Y:S01]  /*4270*/  @!P5 IMAD R7, R40, R89, R88 ;  /* 0x000000592807d224 */ /* 0x001fe200078e0258 */
[----:B------:R-:W-:Y:S04]  /*4280*/  BSSY B1, `(.L_x_134) ;  /* 0x0000006000017945 */ /* 0x000fe80003800000 */
[----:B------:R0:W-:Y:S01]  /*4290*/  @!P5 STG.E.U8 desc[UR36][R8.64+0x20], R7 ;  /* 0x000020070800d986 */ /* 0x0001e2000c101124 */
[----:B------:R-:W-:Y:S05]  /*42a0*/  @P1 BRA `(.L_x_135) ;  /* 0x00000000000c1947 */ /* 0x000fea0003800000 */
[----:B--2---:R-:W0:Y:S02]  /*42b0*/  LDG.E.U8 R91, desc[UR36][R4.64+0x21] ;  /* 0x00002124045b7981 */ /* 0x004e24000c1e1100 */
[----:B0-----:R-:W-:-:S05]  /*42c0*/  PRMT R7, R91, 0x8880, RZ ;  /* 0x000088805b077816 */ /* 0x001fca00000000ff */
[----:B------:R-:W-:-:S07]  /*42d0*/  IMAD R88, R7, R90, RZ ;  /* 0x0000005a07587224 */ /* 0x000fce00078e02ff */
.L_x_135:
[----:B------:R-:W-:Y:S05]  /*42e0*/  BSYNC B1 ;  /* 0x0000000000017941 */ /* 0x000fea0003800000 */
.L_x_134:
        /* <DEDUP_REMOVED lines=11> */
.L_x_137:
[----:B------:R-:W-:Y:S05]  /*43a0*/  BSYNC B1 ;  /* 0x0000000000017941 */ /* 0x000fea0003800000 */
.L_x_136:
[----:B0-----:R-:W-:Y:S01]  /*43b0*/  @!P4 IMAD R7, R42, R89, R88 ;  /* 0x000000592a07c224 */ /* 0x001fe200078e0258 */
[----:B------:R-:W-:Y:S04]  /*43c0*/  BSSY B1, `(.L_x_138) ;  /* 0x0000006000017945 */ /* 0x000fe80003800000 */
[----:B------:R0:W-:Y:S01]  /*43d0*/  @!P4 STG.E.U8 desc[UR36][R10.64+0x20], R7 ;  /* 0x000020070a00c986 */ /* 0x0001e2000c101124 */
[----:B------:R-:W-:Y:S05]  /*43e0*/  @P3 BRA `(.L_x_139) ;  /* 0x00000000000c3947 */ /* 0x000fea0003800000 */
[----:B--2---:R-:W0:Y:S02]  /*43f0*/  LDG.E.U8 R91, desc[UR36][R12.64+0x21] ;  /* 0x000021240c5b7981 */ /* 0x004e24000c1e1100 */
[----:B0-----:R-:W-:-:S05]  /*4400*/  PRMT R7, R91, 0x8880, RZ ;  /* 0x000088805b077816 */ /* 0x001fca00000000ff */
[----:B------:R-:W-:-:S07]  /*4410*/  IMAD R88, R7, R90, RZ ;  /* 0x0000005a07587224 */ /* 0x000fce00078e02ff */
.L_x_139:
[----:B------:R-:W-:Y:S05]  /*4420*/  BSYNC B1 ;  /* 0x0000000000017941 */ /* 0x000fea0003800000 */
.L_x_138:
[----:B------:R-:W-:Y:S01]  /*4430*/  @!P3 IMAD R43, R43, R89, R88 ;  /* 0x000000592b2bb224 */ /* 0x000fe200078e0258 */
[----:B------:R-:W-:Y:S04]  /*4440*/  BSSY B1, `(.L_x_140) ;  /* 0x0000006000017945 */ /* 0x000fe80003800000 */
[----:B------:R0:W-:Y:S01]  /*4450*/  @!P3 STG.E.U8 desc[UR36][R10.64+0x21], R43 ;  /* 0x0000212b0a00b986 */ /* 0x0001e2000c101124 */
[----:B------:R-:W-:Y:S05]  /*4460*/  @P5 BRA `(.L_x_141) ;  /* 0x00000000000c5947 */ /* 0x000fea0003800000 */
[----:B--2---:R-:W0:Y:S02]  /*4470*/  LDG.E.U8 R91, desc[UR36][R4.64+0x28] ;  /* 0x00002824045b7981 */ /* 0x004e24000c1e1100 */
[----:B0-----:R-:W-:-:S05]  /*4480*/  PRMT R7, R91, 0x8880, RZ ;  /* 0x000088805b077816 */ /* 0x001fca00000000ff */
[----:B------:R-:W-:-:S07]  /*4490*/  IMAD R88, R7, R90, RZ ;  /* 0x0000005a07587224 */ /* 0x000fce00078e02ff */
.L_x_141:
[----:B------:R-:W-:Y:S05]  /*44a0*/  BSYNC B1 ;  /* 0x0000000000017941 */ /* 0x000fea0003800000 */
.L_x_140:
[----:B0-----:R-:W-:Y:S01]  /*44b0*/  @!P5 IMAD R7, R44, R89, R88 ;  /* 0x000000592c07d224 */ /* 0x001fe200078e0258 */
[----:B------:R-:W-:Y:S04]  /*44c0*/  BSSY B1, `(.L_x_142) ;  /* 0x0000006000017945 */ /* 0x000fe80003800000 */
[----:B------:R0:W-:Y:S01]  /*44d0*/  @!P5 STG.E.U8 desc[UR36][R8.64+0x28], R7 ;  /* 0x000028070800d986 */ /* 0x0001e2000c101124 */
[----:B------:R-:W-:Y:S05]  /*44e0*/  @P1 BRA `(.L_x_143) ;  /* 0x00000000000c1947 */ /* 0x000fea0003800000 */
[----:B--2---:R-:W0:Y:S02]  /*44f0*/  LDG.E.U8 R91, desc[UR36][R4.64+0x29] ;  /* 0x00002924045b7981 */ /* 0x004e24000c1e1100 */
[----:B0-----:R-:W-:-:S05]  /*4500*/  PRMT R7, R91, 0x8880, RZ ;  /* 0x000088805b077816 */ /* 0x001fca00000000ff */
[----:B------:R-:W-:-:S07]  /*4510*/  IMAD R88, R7, R90, RZ ;  /* 0x0000005a07587224 */ /* 0x000fce00078e02ff */
.L_x_143:
[----:B------:R-:W-:Y:S05]  /*4520*/  BSYNC B1 ;  /* 0x0000000000017941 */ /* 0x000fea0003800000 */
.L_x_142:
        /* <DEDUP_REMOVED lines=11> */
.L_x_145:
[----:B------:R-:W-:Y:S05]  /*45e0*/  BSYNC B1 ;  /* 0x0000000000017941 */ /* 0x000fea0003800000 */
.L_x_144:
[----:B0-----:R-:W-:Y:S01]  /*45f0*/  @!P4 IMAD R7, R46, R89, R88 ;  /* 0x000000592e07c224 */ /* 0x001fe200078e0258 */
[----:B------:R-:W-:Y:S04]  /*4600*/  BSSY B1, `(.L_x_146) ;  /* 0x0000006000017945 */ /* 0x000fe80003800000 */
[----:B------:R0:W-:Y:S01]  /*4610*/  @!P4 STG.E.U8 desc[UR36][R10.64+0x28], R7 ;  /* 0x000028070a00c986 */ /* 0x0001e2000c101124 */
[----:B------:R-:W-:Y:S05]  /*4620*/  @P3 BRA `(.L_x_147) ;  /* 0x00000000000c3947 */ /* 0x000fea0003800000 */
[----:B--2---:R-:W0:Y:S02]  /*4630*/  LDG.E.U8 R91, desc[UR36][R12.64+0x29] ;  /* 0x000029240c5b7981 */ /* 0x004e24000c1e1100 */
[----:B0-----:R-:W-:-:S05]  /*4640*/  PRMT R7, R91, 0x8880, RZ ;  /* 0x000088805b077816 */ /* 0x001fca00000000ff */
[----:B------:R-:W-:-:S07]  /*4650*/  IMAD R88, R7, R90, RZ ;  /* 0x0000005a07587224 */ /* 0x000fce00078e02ff */
.L_x_147:
[----:B------:R-:W-:Y:S05]  /*4660*/  BSYNC B1 ;  /* 0x0000000000017941 */ /* 0x000fea0003800000 */
.L_x_146:
[----:B------:R-:W-:Y:S01]  /*4670*/  @!P3 IMAD R47, R47, R89, R88 ;  /* 0x000000592f2fb224 */ /* 0x000fe200078e0258 */
[----:B------:R-:W-:Y:S04]  /*4680*/  BSSY B1, `(.L_x_148) ;  /* 0x0000006000017945 */ /* 0x000fe80003800000 */
[----:B------:R0:W-:Y:S01]  /*4690*/  @!P3 STG.E.U8 desc[UR36][R10.64+0x29], R47 ;  /* 0x0000292f0a00b986 */ /* 0x0001e2000c101124 */
[----:B------:R-:W-:Y:S05]  /*46a0*/  @P5 BRA `(.L_x_149) ;  /* 0x00000000000c5947 */ /* 0x000fea0003800000 */
[----:B--2---:R-:W0:Y:S02]  /*46b0*/  LDG.E.U8 R91, desc[UR36][R4.64+0x30] ;  /* 0x00003024045b7981 */ /* 0x004e24000c1e1100 */
[----:B0-----:R-:W-:-:S05]  /*46c0*/  PRMT R7, R91, 0x8880, RZ ;  /* 0x000088805b077816 */ /* 0x001fca00000000ff */
[----:B------:R-:W-:-:S07]  /*46d0*/  IMAD R88, R7, R90, RZ ;  /* 0x0000005a07587224 */ /* 0x000fce00078e02ff */
.L_x_149:
[----:B------:R-:W-:Y:S05]  /*46e0*/  BSYNC B1 ;  /* 0x0000000000017941 */ /* 0x000fea0003800000 */
.L_x_148:
[----:B0-----:R-:W-:Y:S01]  /*46f0*/  @!P5 IMAD R7, R48, R89, R88 ;  /* 0x000000593007d224 */ /* 0x001fe200078e0258 */
[----:B------:R-:W-:Y:S04]  /*4700*/  BSSY B1, `(.L_x_150) ;  /* 0x0000006000017945 */ /* 0x000fe80003800000 */
[----:B------:R0:W-:Y:S01]  /*4710*/  @!P5 STG.E.U8 desc[UR36][R8.64+0x30], R7 ;  /* 0x000030070800d986 */ /* 0x0001e2000c101124 */
[----:B------:R-:W-:Y:S05]  /*4720*/  @P1 BRA `(.L_x_151) ;  /* 0x00000000000c1947 */ /* 0x000fea0003800000 */
[----:B--2---:R-:W0:Y:S02]  /*4730*/  LDG.E.U8 R91, desc[UR36][R4.64+0x31] ;  /* 0x00003124045b7981 */ /* 0x004e24000c1e1100 */
[----:B0-----:R-:W-:-:S05]  /*4740*/  PRMT R7, R91, 0x8880, RZ ;  /* 0x000088805b077816 */ /* 0x001fca00000000ff */
[----:B------:R-:W-:-:S07]  /*4750*/  IMAD R88, R7, R90, RZ ;  /* 0x0000005a07587224 */ /* 0x000fce00078e02ff */
.L_x_151:
[----:B------:R-:W-:Y:S05]  /*4760*/  BSYNC B1 ;  /* 0x0000000000017941 */ /* 0x000fea0003800000 */
.L_x_150:
[----:B------:R-:W-:Y:S01]  /*4770*/  ISETP.LT.OR P4, PT, R3, 0x31, !P0 ;  /* 0x000000310300780c */ /* 0x000fe20004781670 */
[----:B------:R-:W-:Y:S01]  /*4780*/  @!P1 IMAD R49, R49, R89, R88 ;  /* 0x0000005931319224 */ /* 0x000fe200078e0258 */
[----:B------:R-:W-:Y:S01]  /*4790*/  BSSY B1, `(.L_x_152) ;  /* 0x000000a000017945 */ /* 0x000fe20003800000 */
[C---:B------:R-:W-:Y:S02]  /*47a0*/  ISETP.LT.OR P3, PT, R3.reuse, 0x32, !P0 ;  /* 0x000000320300780c */ /* 0x040fe40004761670 */
        /* <DEDUP_REMOVED lines=8> */
.L_x_153:
[----:B------:R-:W-:Y:S05]  /*4830*/  BSYNC B1 ;  /* 0x0000000000017941 */ /* 0x000fea0003800000 */
.L_x_152:
[----:B0-----:R-:W-:Y:S01]  /*4840*/  @!P4 IMAD R7, R50, R89, R88 ;  /* 0x000000593207c224 */ /* 0x001fe200078e0258 */
[----:B------:R-:W-:Y:S04]  /*4850*/  BSSY B1, `(.L_x_154) ;  /* 0x0000006000017945 */ /* 0x000fe80003800000 */
[----:B------:R0:W-:Y:S01]  /*4860*/  @!P4 STG.E.U8 desc[UR36][R10.64+0x30], R7 ;  /* 0x000030070a00c986 */ /* 0x0001e2000c101124 */
[----:B------:R-:W-:Y:S05]  /*4870*/  @P3 BRA `(.L_x_155) ;  /* 0x00000000000c3947 */ /* 0x000fea0003800000 */
[----:B--2---:R-:W0:Y:S02]  /*4880*/  LDG.E.U8 R91, desc[UR36][R12.64+0x31] ;  /* 0x000031240c5b7981 */ /* 0x004e24000c1e1100 */
[----:B0-----:R-:W-:-:S05]  /*4890*/  PRMT R7, R91, 0x8880, RZ ;  /* 0x000088805b077816 */ /* 0x001fca00000000ff */
[----:B------:R-:W-:-:S07]  /*48a0*/  IMAD R88, R7, R90, RZ ;  /* 0x0000005a07587224 */ /* 0x000fce00078e02ff */
.L_x_155:
[----:B------:R-:W-:Y:S05]  /*48b0*/  BSYNC B1 ;  /* 0x0000000000017941 */ /* 0x000fea0003800000 */
.L_x_154:
[----:B------:R-:W-:Y:S01]  /*48c0*/  @!P3 IMAD R51, R51, R89, R88 ;  /* 0x000000593333b224 */ /* 0x000fe200078e0258 */
[----:B------:R-:W-:Y:S04]  /*48d0*/  BSSY B1, `(.L_x_156) ;  /* 0x0000006000017945 */ /* 0x000fe80003800000 */
[----:B------:R0:W-:Y:S01]  /*48e0*/  @!P3 STG.E.U8 desc[UR36][R10.64+0x31], R51 ;  /* 0x000031330a00b986 */ /* 0x0001e2000c101124 */
[----:B------:R-:W-:Y:S05]  /*48f0*/  @P1 BRA `(.L_x_157) ;  /* 0x00000000000c1947 */ /* 0x000fea0003800000 */
[----:B--2---:R-:W0:Y:S02]  /*4900*/  LDG.E.U8 R91, desc[UR36][R4.64+0x38] ;  /* 0x00003824045b7981 */ /* 0x004e24000c1e1100 */
[----:B0-----:R-:W-:-:S05]  /*4910*/  PRMT R7, R91, 0x8880, RZ ;  /* 0x000088805b077816 */ /* 0x001fca00000000ff */
[----:B------:R-:W-:-:S07]  /*4920*/  IMAD R88, R7, R90, RZ ;  /* 0x0000005a07587224 */ /* 0x000fce00078e02ff */
.L_x_157:
[----:B------:R-:W-:Y:S05]  /*4930*/  BSYNC B1 ;  /* 0x0000000000017941 */ /* 0x000fea0003800000 */
.L_x_156:
[----:B0-----:R-:W-:Y:S01]  /*4940*/  @!P1 IMAD R7, R52, R89, R88 ;  /* 0x0000005934079224 */ /* 0x001fe200078e0258 */
[----:B------:R-:W-:Y:S04]  /*4950*/  BSSY B1, `(.L_x_158) ;  /* 0x0000006000017945 */ /* 0x000fe80003800000 */
[----:B------:R0:W-:Y:S01]  /*4960*/  @!P1 STG.E.U8 desc[UR36][R8.64+0x38], R7 ;  /* 0x0000380708009986 */ /* 0x0001e2000c101124 */
[----:B------:R-:W-:Y:S05]  /*4970*/  @P2 BRA `(.L_x_159) ;  /* 0x00000000000c2947 */ /* 0x000fea0003800000 */
[----:B--2---:R-:W0:Y:S02]  /*4980*/  LDG.E.U8 R91, desc[UR36][R4.64+0x39] ;  /* 0x00003924045b7981 */ /* 0x004e24000c1e1100 */
[----:B0-----:R-:W-:-:S05]  /*4990*/  PRMT R7, R91, 0x8880, RZ ;  /* 0x000088805b077816 */ /* 0x001fca00000000ff */
[----:B------:R-:W-:-:S07]  /*49a0*/  IMAD R88, R7, R90, RZ ;  /* 0x0000005a07587224 */ /* 0x000fce00078e02ff */
.L_x_159:
[----:B------:R-:W-:Y:S05]  /*49b0*/  BSYNC B1 ;  /* 0x0000000000017941 */ /* 0x000fea0003800000 */
.L_x_158:
[----:B------:R-:W-:Y:S01]  /*49c0*/  @!P2 IMAD R53, R53, R89, R88 ;  /* 0x000000593535a224 */ /* 0x000fe200078e0258 */
[----:B------:R-:W-:Y:S04]  /*49d0*/  BSSY B1, `(.L_x_160) ;  /* 0x0000006000017945 */ /* 0x000fe80003800000 */
[----:B------:R0:W-:Y:S01]  /*49e0*/  @!P2 STG.E.U8 desc[UR36][R8.64+0x39], R53 ;  /* 0x000039350800a986 */ /* 0x0001e2000c101124 */
[----:B------:R-:W-:Y:S05]  /*49f0*/  @P5 BRA `(.L_x_161) ;  /* 0x00000000000c5947 */ /* 0x000fea0003800000 */
[----:B--2---:R-:W2:Y:S02]  /*4a00*/  LDG.E.U8 R91, desc[UR36][R12.64+0x38] ;  /* 0x000038240c5b7981 */ /* 0x004ea4000c1e1100 */
[----:B--2---:R-:W-:-:S05]  /*4a10*/  PRMT R5, R91, 0x8880, RZ ;  /* 0x000088805b057816 */ /* 0x004fca00000000ff */
[----:B------:R-:W-:-:S07]  /*4a20*/  IMAD R88, R5, R90, RZ ;  /* 0x0000005a05587224 */ /* 0x000fce00078e02ff */
.L_x_161:
[----:B------:R-:W-:Y:S05]  /*4a30*/  BSYNC B1 ;  /* 0x0000000000017941 */ /* 0x000fea0003800000 */
.L_x_160:
[----:B------:R-:W-:Y:S01]  /*4a40*/  @!P5 IMAD R5, R54, R89, R88 ;  /* 0x000000593605d224 */ /* 0x000fe200078e0258 */
[----:B------:R-:W-:Y:S01]  /*4a50*/  ISETP.LT.OR P0, PT, R3, 0x3a, !P0 ;  /* 0x0000003a0300780c */ /* 0x000fe20004701670 */
[----:B------:R-:W-:Y:S03]  /*4a60*/  BSSY B1, `(.L_x_162) ;  /* 0x0000006000017945 */ /* 0x000fe60003800000 */
[----:B------:R0:W-:Y:S09]  /*4a70*/  @!P5 STG.E.U8 desc[UR36][R10.64+0x38], R5 ;  /* 0x000038050a00d986 */ /* 0x0001f2000c101124 */
[----:B------:R-:W-:Y:S05]  /*4a80*/  @P0 BRA `(.L_x_163) ;  /* 0x00000000000c0947 */ /* 0x000fea0003800000 */
[----:B--2---:R-:W2:Y:S02]  /*4a90*/  LDG.E.U8 R91, desc[UR36][R12.64+0x39] ;  /* 0x000039240c5b7981 */ /* 0x004ea4000c1e1100 */
[----:B--2---:R-:W-:-:S05]  /*4aa0*/  PRMT R3, R91, 0x8880, RZ ;  /* 0x000088805b037816 */ /* 0x004fca00000000ff */
[----:B------:R-:W-:-:S07]  /*4ab0*/  IMAD R88, R3, R90, RZ ;  /* 0x0000005a03587224 */ /* 0x000fce00078e02ff */
.L_x_163:
[----:B------:R-:W-:Y:S05]  /*4ac0*/  BSYNC B1 ;  /* 0x0000000000017941 */ /* 0x000fea0003800000 */
.L_x_162:
[----:B------:R-:W-:Y:S01]  /*4ad0*/  IMAD R55, R55, R89, R88 ;  /* 0x0000005937377224 */ /* 0x000fe200078e0258 */
[----:B------:R-:W-:Y:S06]  /*4ae0*/  @P0 BRA `(.L_x_164) ;  /* 0x0000000c00180947 */ /* 0x000fec0003800000 */
[----:B------:R0:W-:Y:S01]  /*4af0*/  STG.E.U8 desc[UR36][R10.64+0x39], R55 ;  /* 0x000039370a007986 */ /* 0x0001e2000c101124 */
[----:B------:R-:W-:Y:S05]  /*4b00*/  BRA `(.L_x_164) ;  /* 0x0000000c00107947 */ /* 0x000fea0003800000 */
.L_x_35:
[C---:B------:R-:W-:Y:S02]  /*4b10*/  ISETP.GE.AND P2, PT, R102.reuse, 0x1, PT ;  /* 0x000000016600780c */ /* 0x040fe40003f46270 */
[----:B------:R-:W-:Y:S02]  /*4b20*/  ISETP.GE.AND P1, PT, R102, 0x9, PT ;  /* 0x000000096600780c */ /* 0x000fe40003f26270 */
[C---:B------:R-:W-:Y:S02]  /*4b30*/  ISETP.LT.OR P4, PT, R3.reuse, 0x1, !P2 ;  /* 0x000000010300780c */ /* 0x040fe40005781670 */
[C---:B------:R-:W-:Y:S02]  /*4b40*/  ISETP.LT.OR P5, PT, R3.reuse, 0x2, !P2 ;  /* 0x000000020300780c */ /* 0x040fe400057a1670 */
[C---:B------:R-:W-:Y:S02]  /*4b50*/  ISETP.LT.OR P0, PT, R3.reuse, 0x1, !P1 ;  /* 0x000000010300780c */ /* 0x040fe40004f01670 */
[----:B------:R-:W-:-:S07]  /*4b60*/  ISETP.LT.OR P3, PT, R3, 0x2, !P1 ;  /* 0x000000020300780c */ /* 0x000fce0004f61670 */
[-C--:B------:R-:W-:Y:S02]  /*4b70*/  @!P4 IMAD R5, R56, R89.reuse, RZ ;  /* 0x000000593805c224 */ /* 0x080fe400078e02ff */
[-C--:B------:R-:W-:Y:S02]  /*4b80*/  @!P5 IMAD R57, R57, R89.reuse, RZ ;  /* 0x000000593939d224 */ /* 0x080fe400078e02ff */
[-C--:B------:R-:W-:Y:S01]  /*4b90*/  @!P0 IMAD R13, R58, R89.reuse, RZ ;  /* 0x000000593a0d8224 */ /* 0x080fe200078e02ff */
[----:B------:R0:W-:Y:S01]  /*4ba0*/  @!P4 STG.E.U8 desc[UR36][R94.64], R5 ;  /* 0x000000055e00c986 */ /* 0x0001e2000c101124 */
[----:B------:R-:W-:Y:S01]  /*4bb0*/  ISETP.LT.OR P4, PT, R3, 0x9, !P2 ;  /* 0x000000090300780c */ /* 0x000fe20005781670 */
[----:B------:R-:W-:Y:S02]  /*4bc0*/  @!P3 IMAD R59, R59, R89, RZ ;  /* 0x000000593b3bb224 */ /* 0x000fe400078e02ff */
[----:B------:R-:W-:Y:S01]  /*4bd0*/  @!P5 STG.E.U8 desc[UR36][R94.64+0x1], R57 ;  /* 0x000001395e00d986 */ /* 0x000fe2000c101124 */
[----:B------:R-:W-:-:S03]  /*4be0*/  ISETP.LT.OR P5, PT, R3, 0xa, !P2 ;  /* 0x0000000a0300780c */ /* 0x000fc600057a1670 */
[----:B------:R1:W-:Y:S01]  /*4bf0*/  @!P0 STG.E.U8 desc[UR36][R6.64], R13 ;  /* 0x0000000d06008986 */ /* 0x0003e2000c101124 */
[----:B------:R-:W-:-:S03]  /*4c00*/  ISETP.LT.OR P0, PT, R3, 0x9, !P1 ;  /* 0x000000090300780c */ /* 0x000fc60004f01670 */
[----:B------:R-:W-:Y:S01]  /*4c10*/  @!P3 STG.E.U8 desc[UR36][R6.64+0x1], R59 ;  /* 0x0000013b0600b986 */ /* 0x000fe2000c101124 */
[----:B------:R-:W-:Y:S01]  /*4c20*/  ISETP.LT.OR P3, PT, R3, 0xa, !P1 ;  /* 0x0000000a0300780c */ /* 0x000fe20004f61670 */
[----:B------:R-:W-:-:S04]  /*4c30*/  @!P4 IMAD R15, R60, R89, RZ ;  /* 0x000000593c0fc224 */ /* 0x000fc800078e02ff */
[-C--:B------:R-:W-:Y:S01]  /*4c40*/  @!P5 IMAD R61, R61, R89.reuse, RZ ;  /* 0x000000593d3dd224 */ /* 0x080fe200078e02ff */
[----:B------:R3:W-:Y:S01]  /*4c50*/  @!P4 STG.E.U8 desc[UR36][R94.64+0x8], R15 ;  /* 0x0000080f5e00c986 */ /* 0x0007e2000c101124 */
[C---:B------:R-:W-:Y:S02]  /*4c60*/  ISETP.LT.OR P4, PT, R3.reuse, 0x11, !P2 ;  /* 0x000000110300780c */ /* 0x040fe40005781670 */
[-C--:B0-----:R-:W-:Y:S01]  /*4c70*/  @!P0 IMAD R5, R62, R89.reuse, RZ ;  /* 0x000000593e058224 */ /* 0x081fe200078e02ff */
[----:B------:R-:W-:Y:S01]  /*4c80*/  @!P5 STG.E.U8 desc[UR36][R94.64+0x9], R61 ;  /* 0x0000093d5e00d986 */ /* 0x000fe2000c101124 */
[----:B------:R-:W-:Y:S02]  /*4c90*/  ISETP.LT.OR P5, PT, R3, 0x12, !P2 ;  /* 0x000000120300780c */ /* 0x000fe400057a1670 */
[----:B------:R-:W-:Y:S01]  /*4ca0*/  @!P3 IMAD R63, R63, R89, RZ ;  /* 0x000000593f3fb224 */ /* 0x000fe200078e02ff */
[----:B------:R0:W-:Y:S01]  /*4cb0*/  @!P0 STG.E.U8 desc[UR36][R6.64+0x8], R5 ;  /* 0x0000080506008986 */ /* 0x0001e2000c101124 */
[----:B------:R-:W-:-:S03]  /*4cc0*/  ISETP.LT.OR P0, PT, R3, 0x11, !P1 ;  /* 0x000000110300780c */ /* 0x000fc60004f01670 */
[----:B------:R-:W-:Y:S01]  /*4cd0*/  @!P3 STG.E.U8 desc[UR36][R6.64+0x9], R63 ;  /* 0x0000093f0600b986 */ /* 0x000fe2000c101124 */
[----:B------:R-:W-:Y:S01]  /*4ce0*/  ISETP.LT.OR P3, PT, R3, 0x12, !P1 ;  /* 0x000000120300780c */ /* 0x000fe20004f61670 */
[----:B-1----:R-:W-:-:S04]  /*4cf0*/  @!P4 IMAD R13, R64, R89, RZ ;  /* 0x00000059400dc224 */ /* 0x002fc800078e02ff */
[-C--:B------:R-:W-:Y:S01]  /*4d00*/  @!P5 IMAD R65, R65, R89.reuse, RZ ;  /* 0x000000594141d224 */ /* 0x080fe200078e02ff */
[----:B------:R1:W-:Y:S01]  /*4d10*/  @!P4 STG.E.U8 desc[UR36][R94.64+0x10], R13 ;  /* 0x0000100d5e00c986 */ /* 0x0003e2000c101124 */
[C---:B------:R-:W-:Y:S02]  /*4d20*/  ISETP.LT.OR P4, PT, R3.reuse, 0x19, !P2 ;  /* 0x000000190300780c */ /* 0x040fe40005781670 */
[-C--:B---3--:R-:W-:Y:S01]  /*4d30*/  @!P0 IMAD R15, R66, R89.reuse, RZ ;  /* 0x00000059420f8224 */ /* 0x088fe200078e02ff */
[----:B------:R-:W-:Y:S01]  /*4d40*/  @!P5 STG.E.U8 desc[UR36][R94.64+0x11], R65 ;  /* 0x000011415e00d986 */ /* 0x000fe2000c101124 */
[----:B------:R-:W-:Y:S02]  /*4d50*/  ISETP.LT.OR P5, PT, R3, 0x1a, !P2 ;  /* 0x0000001a0300780c */ /* 0x000fe400057a1670 */
[----:B------:R-:W-:Y:S01]  /*4d60*/  @!P3 IMAD R67, R67, R89, RZ ;  /* 0x000000594343b224 */ /* 0x000fe200078e02ff */
[----:B------:R3:W-:Y:S01]  /*4d70*/  @!P0 STG.E.U8 desc[UR36][R6.64+0x10], R15 ;  /* 0x0000100f06008986 */ /* 0x0007e2000c101124 */
[----:B------:R-:W-:-:S03]  /*4d80*/  ISETP.LT.OR P0, PT, R3, 0x19, !P1 ;  /* 0x000000190300780c */ /* 0x000fc60004f01670 */
[----:B------:R-:W-:Y:S01]  /*4d90*/  @!P3 STG.E.U8 desc[UR36][R6.64+0x11], R67 ;  /* 0x000011430600b986 */ /* 0x000fe2000c101124 */
[----:B------:R-:W-:Y:S01]  /*4da0*/  ISETP.LT.OR P3, PT, R3, 0x1a, !P1 ;  /* 0x0000001a0300780c */ /* 0x000fe20004f61670 */
[----:B0-----:R-:W-:-:S04]  /*4db0*/  @!P4 IMAD R5, R68, R89, RZ ;  /* 0x000000594405c224 */ /* 0x001fc800078e02ff */
[-C--:B------:R-:W-:Y:S01]  /*4dc0*/  @!P5 IMAD R69, R69, R89.reuse, RZ ;  /* 0x000000594545d224 */ /* 0x080fe200078e02ff */
[----:B------:R0:W-:Y:S01]  /*4dd0*/  @!P4 STG.E.U8 desc[UR36][R94.64+0x18], R5 ;  /* 0x000018055e00c986 */ /* 0x0001e2000c101124 */
[C---:B------:R-:W-:Y:S02]  /*4de0*/  ISETP.LT.OR P4, PT, R3.reuse, 0x21, !P2 ;  /* 0x000000210300780c */ /* 0x040fe40005781670 */
[-C--:B-1----:R-:W-:Y:S01]  /*4df0*/  @!P0 IMAD R13, R70, R89.reuse, RZ ;  /* 0x00000059460d8224 */ /* 0x082fe200078e02ff */
[----:B------:R-:W-:Y:S01]  /*4e00*/  @!P5 STG.E.U8 desc[UR36][R94.64+0x19], R69 ;  /* 0x000019455e00d986 */ /* 0x000fe2000c101124 */
[----:B------:R-:W-:Y:S02]  /*4e10*/  ISETP.LT.OR P5, PT, R3, 0x22, !P2 ;  /* 0x000000220300780c */ /* 0x000fe400057a1670 */
[----:B------:R-:W-:Y:S01]  /*4e20*/  @!P3 IMAD R71, R71, R89, RZ ;  /* 0x000000594747b224 */ /* 0x000fe200078e02ff */
[----:B------:R1:W-:Y:S01]  /*4e30*/  @!P0 STG.E.U8 desc[UR36][R6.64+0x18], R13 ;  /* 0x0000180d06008986 */ /* 0x0003e2000c101124 */
[----:B------:R-:W-:-:S03]  /*4e40*/  ISETP.LT.OR P0, PT, R3, 0x21, !P1 ;  /* 0x000000210300780c */ /* 0x000fc60004f01670 */
[----:B------:R-:W-:Y:S01]  /*4e50*/  @!P3 STG.E.U8 desc[UR36][R6.64+0x19], R71 ;  /* 0x000019470600b986 */ /* 0x000fe2000c101124 */
[----:B------:R-:W-:Y:S01]  /*4e60*/  ISETP.LT.OR P3, PT, R3, 0x22, !P1 ;  /* 0x000000220300780c */ /* 0x000fe20004f61670 */
[----:B---3--:R-:W-:-:S04]  /*4e70*/  @!P4 IMAD R15, R72, R89, RZ ;  /* 0x00000059480fc224 */ /* 0x008fc800078e02ff */
        /* <DEDUP_REMOVED lines=32> */
[----:B------:R-:W-:-:S02]  /*5080*/  ISETP.GE.AND P0, PT, R102, 0x81, PT ;  /* 0x000000816600780c */ /* 0x000fc40003f06270 */
[C---:B------:R-:W-:Y:S01]  /*5090*/  ISETP.LT.OR P5, PT, R3.reuse, 0x39, !P1 ;  /* 0x000000390300780c */ /* 0x040fe20004fa1670 */
[----:B------:R-:W-:Y:S01]  /*50a0*/  @!P3 STG.E.U8 desc[UR36][R6.64+0x31], R83 ;  /* 0x000031530600b986 */ /* 0x000fe2000c101124 */
[C---:B------:R-:W-:Y:S01]  /*50b0*/  ISETP.LT.OR P1, PT, R3.reuse, 0x3a, !P1 ;  /* 0x0000003a0300780c */ /* 0x040fe20004f21670 */
[----:B---3--:R-:W-:Y:S01]  /*50c0*/  @!P4 IMAD R15, R84, R89, RZ ;  /* 0x00000059540fc224 */ /* 0x008fe200078e02ff */
[----:B------:R-:W-:-:S03]  /*50d0*/  ISETP.LT.OR P3, PT, R3, 0x1, !P0 ;  /* 0x000000010300780c */ /* 0x000fc60004761670 */
[----:B------:R-:W-:Y:S01]  /*50e0*/  @!P2 IMAD R85, R85, R89, RZ ;  /* 0x000000595555a224 */ /* 0x000fe200078e02ff */
[----:B------:R-:W-:Y:S01]  /*50f0*/  @!P4 STG.E.U8 desc[UR36][R94.64+0x38], R15 ;  /* 0x0000380f5e00c986 */ /* 0x000fe2000c101124 */
[----:B------:R-:W-:-:S03]  /*5100*/  ISETP.LT.OR P4, PT, R3, 0x2, !P0 ;  /* 0x000000020300780c */ /* 0x000fc60004781670 */
[----:B------:R-:W-:Y:S01]  /*5110*/  @!P2 STG.E.U8 desc[UR36][R94.64+0x39], R85 ;  /* 0x000039555e00a986 */ /* 0x000fe2000c101124 */
[-C--:B0-----:R-:W-:Y:S01]  /*5120*/  @!P5 IMAD R5, R86, R89.reuse, RZ ;  /* 0x000000595605d224 */ /* 0x081fe200078e02ff */
[----:B------:R-:W-:Y:S01]  /*5130*/  ISETP.GE.AND P2, PT, R102, 0x89, PT ;  /* 0x000000896600780c */ /* 0x000fe20003f46270 */
[-C--:B------:R-:W-:Y:S02]  /*5140*/  @!P1 IMAD R87, R87, R89.reuse, RZ ;  /* 0x0000005957579224 */ /* 0x080fe400078e02ff */
[----:B-1----:R-:W-:Y:S01]  /*5150*/  @!P3 IMAD R13, R24, R89, RZ ;  /* 0x00000059180db224 */ /* 0x002fe200078e02ff */
[----:B------:R0:W-:Y:S01]  /*5160*/  @!P5 STG.E.U8 desc[UR36][R6.64+0x38], R5 ;  /* 0x000038050600d986 */ /* 0x0001e2000c101124 */
[----:B------:R-:W-:-:S03]  /*5170*/  ISETP.LT.OR P5, PT, R3, 0x1, !P2 ;  /* 0x000000010300780c */ /* 0x000fc600057a1670 */
[----:B------:R-:W-:Y:S01]  /*5180*/  @!P4 IMAD R25, R25, R89, RZ ;  /* 0x000000591919c224 */ /* 0x000fe200078e02ff */
[----:B------:R-:W-:Y:S01]  /*5190*/  @!P1 STG.E.U8 desc[UR36][R6.64+0x39], R87 ;  /* 0x0000395706009986 */ /* 0x000fe2000c101124 */
[----:B------:R-:W-:-:S03]  /*51a0*/  ISETP.LT.OR P1, PT, R3, 0x2, !P2 ;  /* 0x000000020300780c */ /* 0x000fc60005721670 */
[----:B------:R-:W-:Y:S01]  /*51b0*/  @!P3 STG.E.U8 desc[UR36][R8.64], R13 ;  /* 0x0000000d0800b986 */ /* 0x000fe2000c101124 */
[----:B------:R-:W-:-:S03]  /*51c0*/  ISETP.LT.OR P3, PT, R3, 0x9, !P0 ;  /* 0x000000090300780c */ /* 0x000fc60004761670 */
[----:B------:R-:W-:Y:S01]  /*51d0*/  @!P4 STG.E.U8 desc[UR36][R8.64+0x1], R25 ;  /* 0x000001190800c986 */ /* 0x000fe2000c101124 */
[----:B------:R-:W-:Y:S01]  /*51e0*/  ISETP.LT.OR P4, PT, R3, 0xa, !P0 ;  /* 0x0000000a0300780c */ /* 0x000fe20004781670 */
[----:B0-----:R-:W-:-:S04]  /*51f0*/  @!P5 IMAD R5, R26, R89, RZ ;  /* 0x000000591a05d224 */ /* 0x001fc800078e02ff */
[-C--:B------:R-:W-:Y:S01]  /*5200*/  @!P1 IMAD R27, R27, R89.reuse, RZ ;  /* 0x000000591b1b9224 */ /* 0x080fe200078e02ff */
[----:B------:R0:W-:Y:S01]  /*5210*/  @!P5 STG.E.U8 desc[UR36][R10.64], R5 ;  /* 0x000000050a00d986 */ /* 0x0001e2000c101124 */
[C---:B------:R-:W-:Y:S02]  /*5220*/  ISETP.LT.OR P5, PT, R3.reuse, 0x9, !P2 ;  /* 0x000000090300780c */ /* 0x040fe400057a1670 */
[-C--:B------:R-:W-:Y:S01]  /*5230*/  @!P3 IMAD R15, R28, R89.reuse, RZ ;  /* 0x000000591c0fb224 */ /* 0x080fe200078e02ff */
[----:B------:R-:W-:Y:S01]  /*5240*/  @!P1 STG.E.U8 desc[UR36][R10.64+0x1], R27 ;  /* 0x0000011b0a009986 */ /* 0x000fe2000c101124 */
[----:B------:R-:W-:Y:S02]  /*5250*/  ISETP.LT.OR P1, PT, R3, 0xa, !P2 ;  /* 0x0000000a0300780c */ /* 0x000fe40005721670 */
[----:B------:R-:W-:Y:S01]  /*5260*/  @!P4 IMAD R29, R29, R89, RZ ;  /* 0x000000591d1dc224 */ /* 0x000fe200078e02ff */
        /* <DEDUP_REMOVED lines=40> */
[----:B-1----:R-:W-:-:S04]  /*54f0*/  @!P5 IMAD R13, R42, R89, RZ ;  /* 0x000000592a0dd224 */ /* 0x002fc800078e02ff */
        /* <DEDUP_REMOVED lines=12> */
[----:B------:R-:W-:-:S04]  /*55c0*/  @!P1 IMAD R7, R46, R89, RZ ;  /* 0x000000592e079224 */ /* 0x000fc800078e02ff */
[-C--:B------:R-:W-:Y:S01]  /*55d0*/  @!P3 IMAD R47, R47, R89.reuse, RZ ;  /* 0x000000592f2fb224 */ /* 0x080fe200078e02ff */
[----:B------:R1:W-:Y:S01]  /*55e0*/  @!P1 STG.E.U8 desc[UR36][R10.64+0x28], R7 ;  /* 0x000028070a009986 */ /* 0x0003e2000c101124 */
[----:B------:R-:W-:Y:S02]  /*55f0*/  ISETP.LT.OR P1, PT, R3, 0x31, !P2 ;  /* 0x000000310300780c */ /* 0x000fe40005721670 */
[----:B------:R-:W-:Y:S01]  /*5600*/  @!P4 IMAD R49, R49, R89, RZ ;  /* 0x000000593131c224 */ /* 0x000fe200078e02ff */
[----:B------:R3:W-:Y:S01]  /*5610*/  @!P3 STG.E.U8 desc[UR36][R10.64+0x29], R47 ;  /* 0x0000292f0a00b986 */ /* 0x0007e2000c101124 */
[C---:B------:R-:W-:Y:S02]  /*5620*/  ISETP.LT.OR P3, PT, R3.reuse, 0x39, !P0 ;  /* 0x000000390300780c */ /* 0x040fe40004761670 */
[C---:B------:R-:W-:Y:S01]  /*5630*/  ISETP.LT.OR P0, PT, R3.reuse, 0x3a, !P0 ;  /* 0x0000003a0300780c */ /* 0x040fe20004701670 */
[----:B------:R3:W-:Y:S01]  /*5640*/  @!P4 STG.E.U8 desc[UR36][R8.64+0x31], R49 ;  /* 0x000031310800c986 */ /* 0x0007e2000c101124 */
[----:B------:R-:W-:-:S03]  /*5650*/  ISETP.LT.OR P4, PT, R3, 0x32, !P2 ;  /* 0x000000320300780c */ /* 0x000fc60005781670 */
[----:B------:R3:W-:Y:S01]  /*5660*/  @!P5 STG.E.U8 desc[UR36][R8.64+0x30], R13 ;  /* 0x0000300d0800d986 */ /* 0x0007e2000c101124 */
[C---:B------:R-:W-:Y:S02]  /*5670*/  ISETP.LT.OR P5, PT, R3.reuse, 0x39, !P2 ;  /* 0x000000390300780c */ /* 0x040fe400057a1670 */
[----:B------:R-:W-:Y:S01]  /*5680*/  ISETP.LT.OR P2, PT, R3, 0x3a, !P2 ;  /* 0x0000003a0300780c */ /* 0x000fe20005741670 */
[-C--:B------:R-:W-:Y:S02]  /*5690*/  @!P1 IMAD R3, R50, R89.reuse, RZ ;  /* 0x0000005932039224 */ /* 0x080fe400078e02ff */
[-C--:B0-----:R-:W-:Y:S02]  /*56a0*/  @!P3 IMAD R5, R52, R89.reuse, RZ ;  /* 0x000000593405b224 */ /* 0x081fe400078e02ff */
[-C--:B------:R-:W-:Y:S01]  /*56b0*/  @!P0 IMAD R53, R53, R89.reuse, RZ ;  /* 0x0000005935358224 */ /* 0x080fe200078e02ff */
[----:B------:R3:W-:Y:S01]  /*56c0*/  @!P1 STG.E.U8 desc[UR36][R10.64+0x30], R3 ;  /* 0x000030030a009986 */ /* 0x0007e2000c101124 */
[----:B------:R-:W-:-:S04]  /*56d0*/  @!P4 IMAD R51, R51, R89, RZ ;  /* 0x000000593333c224 */ /* 0x000fc800078e02ff */
[-C--:B-1----:R-:W-:Y:S01]  /*56e0*/  @!P5 IMAD R7, R54, R89.reuse, RZ ;  /* 0x000000593607d224 */ /* 0x082fe200078e02ff */
[----:B------:R3:W-:Y:S01]  /*56f0*/  @!P4 STG.E.U8 desc[UR36][R10.64+0x31], R51 ;  /* 0x000031330a00c986 */ /* 0x0007e2000c101124 */
[----:B------:R-:W-:-:S03]  /*5700*/  @!P2 IMAD R55, R55, R89, RZ ;  /* 0x000000593737a224 */ /* 0x000fc600078e02ff */
[----:B------:R3:W-:Y:S04]  /*5710*/  @!P3 STG.E.U8 desc[UR36][R8.64+0x38], R5 ;  /* 0x000038050800b986 */ /* 0x0007e8000c101124 */
[----:B------:R3:W-:Y:S04]  /*5720*/  @!P0 STG.E.U8 desc[UR36][R8.64+0x39], R53 ;  /* 0x0000393508008986 */ /* 0x0007e8000c101124 */
[----:B------:R3:W-:Y:S04]  /*5730*/  @!P5 STG.E.U8 desc[UR36][R10.64+0x38], R7 ;  /* 0x000038070a00d986 */ /* 0x0007e8000c101124 */
[----:B------:R3:W-:Y:S02]  /*5740*/  @!P2 STG.E.U8 desc[UR36][R10.64+0x39], R55 ;  /* 0x000039370a00a986 */ /* 0x0007e4000c101124 */
.L_x_164:
[----:B------:R-:W-:Y:S05]  /*5750*/  BSYNC B0 ;  /* 0x0000000000007941 */ /* 0x000fea0003800000 */
.L_x_34:
[----:B------:R-:W-:Y:S01]  /*5760*/  ULDC UR4, c[0x0][0xc] ;  /* 0x0000030000047ab9 */ /* 0x000fe20000000800 */
[----:B------:R-:W-:Y:S01]  /*5770*/  ULDC UR5, c[0x0][0x10] ;  /* 0x0000040000057ab9 */ /* 0x000fe20000000800 */
[----:B---3--:R-:W3:Y:S01]  /*5780*/  LDC R3, c[0x0][0x14] ;  /* 0x00000500ff037b82 */ /* 0x008ee20000000800 */
[----:B------:R-:W-:Y:S01]  /*5790*/  UIMAD.WIDE.U32 UR4, UR4, UR5, URZ ;  /* 0x00000005040472a5 */ /* 0x000fe2000f8e003f */
[----:B------:R-:W-:Y:S02]  /*57a0*/  IMAD.MOV.U32 R93, RZ, RZ, -0x1 ;  /* 0xffffffffff5d7424 */ /* 0x000fe400078e00ff */
[----:B------:R-:W-:-:S03]  /*57b0*/  IMAD.MOV.U32 R88, RZ, RZ, -0x1 ;  /* 0xffffffffff587424 */ /* 0x000fc600078e00ff */
[----:B---3--:R-:W-:-:S04]  /*57c0*/  IMAD.WIDE.U32 R16, R3, UR4, R16 ;  /* 0x0000000403107c25 */ /* 0x008fc8000f8e0010 */
[----:B------:R-:W-:Y:S01]  /*57d0*/  IMAD R3, R3, UR5, RZ ;  /* 0x0000000503037c24 */ /* 0x000fe2000f8e02ff */
[----:B------:R-:W-:Y:S02]  /*57e0*/  ULDC.64 UR4, c[0x0][0x650] ;  /* 0x0001940000047ab9 */ /* 0x000fe40000000a00 */
[----:B------:R-:W-:Y:S01]  /*57f0*/  ISETP.GE.U32.AND P0, PT, R16, UR4, PT ;  /* 0x0000000410007c0c */ /* 0x000fe2000bf06070 */
[--C-:B------:R-:W-:Y:S01]  /*5800*/  IMAD.IADD R17, R17, 0x1, R3.reuse ;  /* 0x0000000111117824 */ /* 0x100fe200078e0203 */
[----:B------:R-:W-:-:S04]  /*5810*/  PRMT R3, RZ, 0x7610, R3 ;  /* 0x00007610ff037816 */ /* 0x000fc80000000003 */
[----:B------:R-:W-:-:S13]  /*5820*/  ISETP.GE.U32.AND.EX P0, PT, R17, UR5, PT, P0 ;  /* 0x0000000511007c0c */ /* 0x000fda000bf06100 */
[----:B------:R-:W-:Y:S05]  /*5830*/  @P0 BRA `(.L_x_165) ;  /* 0x0000000400640947 */ /* 0x000fea0003800000 */
[----:B------:R-:W3:Y:S01]  /*5840*/  S2R R12, SR_CTAID.X ;  /* 0x00000000000c7919 */ /* 0x000ee20000002500 */
[----:B0-----:R-:W0:Y:S01]  /*5850*/  LDC.64 R10, c[0x0][0x628] ;  /* 0x00018a00ff0a7b82 */ /* 0x001e220000000a00 */
[----:B------:R-:W-:Y:S01]  /*5860*/  ULDC UR4, c[0x0][0x150] ;  /* 0x0000540000047ab9 */ /* 0x000fe20000000800 */
[----:B------:R-:W-:Y:S01]  /*5870*/  IMAD.MOV.U32 R8, RZ, RZ, R16 ;  /* 0x000000ffff087224 */ /* 0x000fe200078e0010 */
[----:B------:R-:W0:Y:S01]  /*5880*/  S2R R24, SR_CTAID.Y ;  /* 0x0000000000187919 */ /* 0x000e220000002600 */
[----:B------:R-:W-:-:S04]  /*5890*/  IMAD.MOV.U32 R9, RZ, RZ, R17 ;  /* 0x000000ffff097224 */ /* 0x000fc800078e0011 */
[----:B------:R-:W1:Y:S08]  /*58a0*/  LDC R21, c[0x0][0x144] ;  /* 0x00005100ff157b82 */ /* 0x000e700000000800 */
[----:B------:R-:W1:Y:S08]  /*58b0*/  LDC R0, c[0x0][0x630] ;  /* 0x00018c00ff007b82 */ /* 0x000e700000000800 */
[----:B------:R-:W1:Y:S01]  /*58c0*/  LDC.64 R14, c[0x0][0x620] ;  /* 0x00018800ff0e7b82 */ /* 0x000e620000000a00 */
[----:B0-----:R-:W-:-:S04]  /*58d0*/  ISETP.NE.U32.AND P0, PT, R10, RZ, PT ;  /* 0x000000ff0a00720c */ /* 0x001fc80003f05070 */
[----:B------:R-:W-:Y:S02]  /*58e0*/  ISETP.NE.AND.EX P0, PT, R11, RZ, PT, P0 ;  /* 0x000000ff0b00720c */ /* 0x000fe40003f05300 */
[----:B---3--:R-:W-:-:S05]  /*58f0*/  I2FP.F32.U32 R3, R12 ;  /* 0x0000000c00037245 */ /* 0x008fca0000201000 */
[----:B------:R-:W-:-:S04]  /*5900*/  FMUL R3, R3, UR4 ;  /* 0x0000000403037c20 */ /* 0x000fc80008400000 */
[----:B------:R0:W3:Y:S02]  /*5910*/  F2I.U32.TRUNC.NTZ R20, R3 ;  /* 0x0000000300147305 */ /* 0x0000e4000020f000 */
[----:B------:R-:W-:Y:S05]  /*5920*/  @!P0 BRA `(.L_x_166) ;  /* 0x0000000000288947 */ /* 0x000fea0003800000 */
[----:B0-----:R-:W0:Y:S02]  /*5930*/  LDC R3, c[0x0][0x634] ;  /* 0x00018d00ff037b82 */ /* 0x001e240000000800 */
        /* <DEDUP_REMOVED lines=9> */
.L_x_166:
[----:B------:R-:W2:Y:S01]  /*59d0*/  LDC.64 R28, c[0x0][0x640] ;  /* 0x00019000ff1c7b82 */ /* 0x000ea20000000a00 */
[-CC-:B-1----:R-:W-:Y:S01]  /*59e0*/  SHF.R.U64 R88, R8, R0.reuse, R9.reuse ;  /* 0x0000000008587219 */ /* 0x182fe20000001209 */
[----:B---3--:R-:W-:Y:S01]  /*59f0*/  IMAD.MOV R20, RZ, RZ, -R20 ;  /* 0x000000ffff147224 */ /* 0x008fe200078e0a14 */
[----:B------:R-:W-:Y:S01]  /*5a00*/  SHF.R.U32.HI R0, RZ, R0, R9 ;  /* 0x00000000ff007219 */ /* 0x000fe20000011609 */
[----:B------:R-:W-:Y:S01]  /*5a10*/  ULDC UR4, c[0x0][0x154] ;  /* 0x0000550000047ab9 */ /* 0x000fe20000000800 */
[----:B0-----:R-:W-:Y:S01]  /*5a20*/  IADD3 R3, P0, RZ, -R88, RZ ;  /* 0x80000058ff037210 */ /* 0x001fe20007f1e0ff */
[----:B------:R-:W-:Y:S02]  /*5a30*/  IMAD R21, R21, R20, R12 ;  /* 0x0000001415157224 */ /* 0x000fe400078e020c */
[----:B------:R-:W0:Y:S01]  /*5a40*/  LDC R6, c[0x0][0x618] ;  /* 0x00018600ff067b82 */ /* 0x000e220000000800 */
[----:B------:R-:W-:Y:S02]  /*5a50*/  IMAD.MOV.U32 R7, RZ, RZ, 0x1 ;  /* 0x00000001ff077424 */ /* 0x000fe400078e00ff */
[----:B------:R-:W-:-:S04]  /*5a60*/  IMAD.X R5, RZ, RZ, ~R0, P0 ;  /* 0x000000ffff057224 */ /* 0x000fc800000e0e00 */
[-C--:B------:R-:W-:Y:S01]  /*5a70*/  IMAD R0, R5, R14.reuse, RZ ;  /* 0x0000000e05007224 */ /* 0x080fe200078e02ff */
[----:B------:R-:W1:Y:S01]  /*5a80*/  LDC R8, c[0x0][0x608] ;  /* 0x00018200ff087b82 */ /* 0x000e620000000800 */
[----:B------:R-:W-:-:S04]  /*5a90*/  IMAD.WIDE.U32 R4, R3, R14, R16 ;  /* 0x0000000e03047225 */ /* 0x000fc800078e0010 */
[----:B------:R-:W-:Y:S01]  /*5aa0*/  IMAD R3, R3, R15, R0 ;  /* 0x0000000f03037224 */ /* 0x000fe200078e0200 */
[----:B------:R-:W-:Y:S02]  /*5ab0*/  I2FP.F32.U32 R0, R24 ;  /* 0x0000001800007245 */ /* 0x000fe40000201000 */
[----:B------:R-:W3:Y:S01]  /*5ac0*/  LDC R26, c[0x0][0x658] ;  /* 0x00019600ff1a7b82 */ /* 0x000ee20000000800 */
[----:B------:R-:W-:Y:S01]  /*5ad0*/  IMAD.IADD R3, R5, 0x1, R3 ;  /* 0x0000000105037824 */ /* 0x000fe200078e0203 */
[----:B--2---:R-:W-:Y:S01]  /*5ae0*/  ISETP.NE.U32.AND P0, PT, R28, RZ, PT ;  /* 0x000000ff1c00720c */ /* 0x004fe20003f05070 */
[----:B------:R-:W-:Y:S01]  /*5af0*/  FMUL R0, R0, UR4 ;  /* 0x0000000400007c20 */ /* 0x000fe20008400000 */
[----:B------:R-:W-:Y:S02]  /*5b00*/  IMAD.MOV.U32 R5, RZ, RZ, -0x1 ;  /* 0xffffffffff057424 */ /* 0x000fe400078e00ff */
[----:B------:R-:W-:Y:S01]  /*5b10*/  ISETP.NE.AND.EX P0, PT, R29, RZ, PT, P0 ;  /* 0x000000ff1d00720c */ /* 0x000fe20003f05300 */
[----:B------:R2:W2:Y:S01]  /*5b20*/  F2I.U32.TRUNC.NTZ R13, R0 ;  /* 0x00000000000d7305 */ /* 0x0004a2000020f000 */
[----:B------:R-:W2:Y:S01]  /*5b30*/  LDC R15, c[0x0][0x148] ;  /* 0x00005200ff0f7b82 */ /* 0x000ea20000000800 */
[----:B0-----:R-:W-:-:S02]  /*5b40*/  SHF.R.U64 R12, R4, R6, R3 ;  /* 0x00000006040c7219 */ /* 0x001fc40000001203 */
[----:B------:R-:W-:-:S05]  /*5b50*/  SHF.R.U32.HI R3, RZ, R6, R3 ;  /* 0x00000006ff037219 */ /* 0x000fca0000011603 */
[----:B------:R-:W0:Y:S01]  /*5b60*/  LDC R20, c[0x0][0x600] ;  /* 0x00018000ff147b82 */ /* 0x000e220000000800 */
[-CC-:B-1----:R-:W-:Y:S02]  /*5b70*/  SHF.R.U64 R10, R12, R8.reuse, R3.reuse ;  /* 0x000000080c0a7219 */ /* 0x182fe40000001203 */
[----:B------:R-:W-:-:S05]  /*5b80*/  SHF.R.U32.HI R3, RZ, R8, R3 ;  /* 0x00000008ff037219 */ /* 0x000fca0000011603 */
[----:B------:R-:W1:Y:S01]  /*5b90*/  LDC R27, c[0x0][0x648] ;  /* 0x00019200ff1b7b82 */ /* 0x000e620000000800 */
[-C--:B---3--:R-:W-:Y:S02]  /*5ba0*/  SHF.L.U32 R4, R5, R26.reuse, RZ ;  /* 0x0000001a05047219 */ /* 0x088fe400000006ff */
[-CC-:B------:R-:W-:Y:S02]  /*5bb0*/  SHF.R.U64 R14, R10, R26.reuse, R3.reuse ;  /* 0x0000001a0a0e7219 */ /* 0x180fe40000001203 */
[----:B------:R-:W-:Y:S02]  /*5bc0*/  SHF.R.U32.HI R5, RZ, R26, R3 ;  /* 0x0000001aff057219 */ /* 0x000fe40000011603 */
[----:B------:R-:W-:Y:S01]  /*5bd0*/  LOP3.LUT R25, RZ, R4, RZ, 0x33, !PT ;  /* 0x00000004ff197212 */ /* 0x000fe200078e33ff */
[----:B------:R-:W3:Y:S01]  /*5be0*/  LDC R30, c[0x0][0x638] ;  /* 0x00018e00ff1e7b82 */ /* 0x000ee20000000800 */
[----:B------:R-:W-:Y:S01]  /*5bf0*/  SHF.L.U32 R26, R7, R26, RZ ;  /* 0x0000001a071a7219 */ /* 0x000fe200000006ff */
[----:B------:R-:W-:-:S06]  /*5c00*/  IMAD.MOV.U32 R4, RZ, RZ, R14 ;  /* 0x000000ffff047224 */ /* 0x000fcc00078e000e */
[----:B------:R-:W0:Y:S01]  /*5c10*/  LDC R31, c[0x0][0x610] ;  /* 0x00018400ff1f7b82 */ /* 0x000e220000000800 */
        /* <DEDUP_REMOVED lines=11> */
.L_x_167:
[----:B------:R-:W-:Y:S01]  /*5cd0*/  ISETP.NE.AND P0, PT, R2, 0x1, PT ;  /* 0x000000010200780c */ /* 0x000fe20003f05270 */
[----:B0-----:R-:W-:Y:S01]  /*5ce0*/  VIADD R7, R20, 0xffffffff ;  /* 0xffffffff14077836 */ /* 0x001fe20000000000 */
[----:B-12---:R-:W-:Y:S01]  /*5cf0*/  SHF.R.U64 R0, R4, R27, R5 ;  /* 0x0000001b04007219 */ /* 0x006fe20000001205 */
[----:B------:R-:W-:Y:S01]  /*5d00*/  IMAD.MOV R13, RZ, RZ, -R13 ;  /* 0x000000ffff0d7224 */ /* 0x000fe200078e0a0d */
[----:B------:R-:W-:Y:S01]  /*5d10*/  LOP3.LUT R5, R10, R25, RZ, 0xc0, !PT ;  /* 0x000000190a057212 */ /* 0x000fe200078ec0ff */
[----:B------:R-:W-:Y:S01]  /*5d20*/  IMAD.MOV.U32 R4, RZ, RZ, 0x1 ;  /* 0x00000001ff047424 */ /* 0x000fe200078e00ff */
[----:B------:R-:W-:Y:S01]  /*5d30*/  LOP3.LUT R12, R12, R7, RZ, 0xc0, !PT ;  /* 0x000000070c0c7212 */ /* 0x000fe200078ec0ff */
[----:B------:R-:W-:Y:S02]  /*5d40*/  IMAD.MOV R3, RZ, RZ, -R0 ;  /* 0x000000ffff037224 */ /* 0x000fe400078e0a00 */
[----:B------:R-:W-:Y:S02]  /*5d50*/  IMAD R0, R26, R0, R5 ;  /* 0x000000001a007224 */ /* 0x000fe400078e0205 */
[----:B---3--:R-:W-:-:S02]  /*5d60*/  IMAD R3, R3, R30, R14 ;  /* 0x0000001e03037224 */ /* 0x008fc400078e020e */
[----:B------:R-:W-:Y:S02]  /*5d70*/  @P0 IMAD R21, R15, R13, R24 ;  /* 0x0000000d0f150224 */ /* 0x000fe400078e0218 */
[----:B------:R-:W-:Y:S01]  /*5d80*/  IMAD R5, R3, R20, R12 ;  /* 0x0000001403057224 */ /* 0x000fe200078e020c */
[----:B------:R-:W-:Y:S01]  /*5d90*/  PRMT R3, R4, 0x7610, R3 ;  /* 0x0000761004037816 */ /* 0x000fe20000000003 */
[----:B------:R-:W-:-:S05]  /*5da0*/  IMAD R0, R0, R31, R21 ;  /* 0x0000001f00007224 */ /* 0x000fca00078e0215 */
[----:B------:R-:W-:Y:S02]  /*5db0*/  SEL R93, R5, R0, !P0 ;  /* 0x00000000055d7207 */ /* 0x000fe40004000000 */
[----:B------:R-:W-:-:S07]  /*5dc0*/  SEL R0, R0, R5, !P0 ;  /* 0x0000000500007207 */ /* 0x000fce0004000000 */
.L_x_165:
[----:B------:R-:W-:Y:S01]  /*5dd0*/  LOP3.LUT P0, RZ, R3, 0xff, RZ, 0xc0, !PT ;  /* 0x000000ff03ff7812 */ /* 0x000fe2000780c0ff */
[----:B------:R-:W-:-:S12]  /*5de0*/  IMAD.MOV.U32 R92, RZ, RZ, R0 ;  /* 0x000000ffff5c7224 */ /* 0x000fd800078e0000 */
[----:B------:R-:W-:Y:S05]  /*5df0*/  @P0 BRA `(.L_x_168) ;  /* 0xffffffb400000947 */ /* 0x000fea000383ffff */
[----:B------:R-:W-:Y:S05]  /*5e00*/  EXIT ;  /* 0x000000000000794d */ /* 0x000fea0003800000 */
.L_x_7:
[----:B0-----:R-:W-:Y:S01]  /*5e10*/  ULDC.64 UR4, c[0x0][0x650] ;  /* 0x0001940000047ab9 */ /* 0x001fe20000000a00 */
        /* <DEDUP_REMOVED lines=25> */
.L_x_170:
[----:B------:R-:W0:Y:S01]  /*5fb0*/  LDC.64 R28, c[0x0][0x640] ;  /* 0x00019000ff1c7b82 */ /* 0x000e220000000a00 */
[-CC-:B------:R-:W-:Y:S01]  /*5fc0*/  SHF.R.U64 R22, R12, R6.reuse, R13.reuse ;  /* 0x000000060c167219 */ /* 0x180fe2000000120d */
[----:B------:R-:W-:Y:S01]  /*5fd0*/  IMAD.MOV.U32 R30, RZ, RZ, 0x1 ;  /* 0x00000001ff1e7424 */ /* 0x000fe200078e00ff */
[----:B------:R-:W-:Y:S02]  /*5fe0*/  SHF.R.U32.HI R6, RZ, R6, R13 ;  /* 0x00000006ff067219 */ /* 0x000fe4000001160d */
        /* <DEDUP_REMOVED lines=8> */
[----:B------:R-:W-:Y:S01]  /*6070*/  IMAD.IADD R9, R9, 0x1, R11 ;  /* 0x0000000109097824 */ /* 0x000fe200078e020b */
[----:B0-----:R-:W-:-:S04]  /*6080*/  ISETP.NE.U32.AND P0, PT, R28, RZ, PT ;  /* 0x000000ff1c00720c */ /* 0x001fc80003f05070 */
[----:B------:R-:W-:Y:S02]  /*6090*/  ISETP.NE.AND.EX P0, PT, R29, RZ, PT, P0 ;  /* 0x000000ff1d00720c */ /* 0x000fe40003f05300 */
[----:B------:R-:W0:Y:S01]  /*60a0*/  LDC R20, c[0x0][0x600] ;  /* 0x00018000ff147b82 */ /* 0x000e220000000800 */
[-CC-:B-1----:R-:W-:Y:S01]  /*60b0*/  SHF.R.U64 R14, R8, R10.reuse, R9.reuse ;  /* 0x0000000a080e7219 */ /* 0x182fe20000001209 */
[----:B------:R-:W-:Y:S01]  /*60c0*/  IMAD.MOV.U32 R8, RZ, RZ, -0x1 ;  /* 0xffffffffff087424 */ /* 0x000fe200078e00ff */
[----:B------:R-:W-:-:S05]  /*60d0*/  SHF.R.U32.HI R9, RZ, R10, R9 ;  /* 0x0000000aff097219 */ /* 0x000fca0000011609 */
[----:B------:R-:W1:Y:S01]  /*60e0*/  LDC R24, c[0x0][0x648] ;  /* 0x00019200ff187b82 */ /* 0x000e620000000800 */
[-CC-:B--2---:R-:W-:Y:S02]  /*60f0*/  SHF.R.U64 R23, R14, R12.reuse, R9.reuse ;  /* 0x0000000c0e177219 */ /* 0x184fe40000001209 */
[----:B------:R-:W-:-:S05]  /*6100*/  SHF.R.U32.HI R6, RZ, R12, R9 ;  /* 0x0000000cff067219 */ /* 0x000fca0000011609 */
[----:B------:R-:W2:Y:S01]  /*6110*/  LDC R26, c[0x0][0x638] ;  /* 0x00018e00ff1a7b82 */ /* 0x000ea20000000800 */
[-C--:B---3--:R-:W-:Y:S02]  /*6120*/  SHF.L.U32 R8, R8, R27.reuse, RZ ;  /* 0x0000001b08087219 */ /* 0x088fe400000006ff */
[-CC-:B------:R-:W-:Y:S02]  /*6130*/  SHF.R.U64 R25, R23, R27.reuse, R6.reuse ;  /* 0x0000001b17197219 */ /* 0x180fe40000001206 */
[----:B------:R-:W-:Y:S02]  /*6140*/  LOP3.LUT R32, RZ, R8, RZ, 0x33, !PT ;  /* 0x00000008ff207212 */ /* 0x000fe400078e33ff */
[----:B------:R-:W-:Y:S01]  /*6150*/  SHF.R.U32.HI R9, RZ, R27, R6 ;  /* 0x0000001bff097219 */ /* 0x000fe20000011606 */
[----:B------:R-:W3:Y:S01]  /*6160*/  LDC R31, c[0x0][0x610] ;  /* 0x00018400ff1f7b82 */ /* 0x000ee20000000800 */
[----:B------:R-:W-:Y:S01]  /*6170*/  IMAD.MOV.U32 R8, RZ, RZ, R25 ;  /* 0x000000ffff087224 */ /* 0x000fe200078e0019 */
[----:B------:R-:W-:Y:S06]  /*6180*/  @!P0 BRA `(.L_x_171) ;  /* 0x0000000000288947 */ /* 0x000fec0003800000 */
        /* <DEDUP_REMOVED lines=10> */
.L_x_171:
[----:B------:R-:W-:Y:S01]  /*6230*/  ISETP.NE.AND P0, PT, R2, 0x1, PT ;  /* 0x000000010200780c */ /* 0x000fe20003f05270 */
[----:B------:R-:W-:Y:S01]  /*6240*/  IMAD.MOV.U32 R13, RZ, RZ, R22 ;  /* 0x000000ffff0d7224 */ /* 0x000fe200078e0016 */
[----:B-1----:R-:W-:Y:S01]  /*6250*/  SHF.R.U64 R6, R8, R24, R9 ;  /* 0x0000001808067219 */ /* 0x002fe20000001209 */
[----:B0-----:R-:W-:Y:S01]  /*6260*/  VIADD R9, R20, 0xffffffff ;  /* 0xffffffff14097836 */ /* 0x001fe20000000000 */
[----:B------:R-:W-:Y:S02]  /*6270*/  SHF.L.U32 R30, R30, R27, RZ ;  /* 0x0000001b1e1e7219 */ /* 0x000fe400000006ff */
[----:B------:R-:W-:Y:S01]  /*6280*/  LOP3.LUT R5, R23, R32, RZ, 0xc0, !PT ;  /* 0x0000002017057212 */ /* 0x000fe200078ec0ff */
[----:B------:R-:W-:-:S04]  /*6290*/  IMAD.MOV R8, RZ, RZ, -R6 ;  /* 0x000000ffff087224 */ /* 0x000fc800078e0a06 */
[----:B------:R-:W-:Y:S01]  /*62a0*/  IMAD R6, R30, R6, R5 ;  /* 0x000000061e067224 */ /* 0x000fe200078e0205 */
[----:B------:R-:W-:Y:S01]  /*62b0*/  LOP3.LUT R5, R14, R9, RZ, 0xc0, !PT ;  /* 0x000000090e057212 */ /* 0x000fe200078ec0ff */
[----:B------:R-:W-:Y:S02]  /*62c0*/  @P0 IMAD R3, R7, R21, R4 ;  /* 0x0000001507030224 */ /* 0x000fe400078e0204 */
[----:B--2---:R-:W-:Y:S02]  /*62d0*/  IMAD R4, R8, R26, R25 ;  /* 0x0000001a08047224 */ /* 0x004fe400078e0219 */
[----:B---3--:R-:W-:Y:S02]  /*62e0*/  IMAD R3, R6, R31, R3 ;  /* 0x0000001f06037224 */ /* 0x008fe400078e0203 */
[----:B------:R-:W-:Y:S02]  /*62f0*/  IMAD R4, R4, R20, R5 ;  /* 0x0000001404047224 */ /* 0x000fe400078e0205 */
[----:B------:R-:W-:-:S03]  /*6300*/  IMAD.MOV.U32 R6, RZ, RZ, 0x1 ;  /* 0x00000001ff067424 */ /* 0x000fc600078e00ff */
[----:B------:R-:W-:Y:S02]  /*6310*/  SEL R20, R4, R3, !P0 ;  /* 0x0000000304147207 */ /* 0x000fe40004000000 */
[----:B------:R-:W-:-:S07]  /*6320*/  SEL R11, R3, R4, !P0 ;  /* 0x00000004030b7207 */ /* 0x000fce0004000000 */
.L_x_169:
[----:B------:R-:W-:-:S08]  /*6330*/  NOP ;  /* 0x0000000000007918 */ /* 0x000fd00000000000 */
[----:B------:R-:W0:-:S00]  /*6340*/  USETMAXREG.DEALLOC.CTAPOOL 0x28 ;  /* 0x00000028000079c8 */ /* 0x000e0000080e0500 */
[----:B0-----:R-:W-:-:S13]  /*6350*/  ISETP.NE.AND P0, PT, R0, RZ, PT ;  /* 0x000000ff0000720c */ /* 0x001fda0003f05270 */
[----:B------:R-:W-:Y:S05]  /*6360*/  @P0 EXIT ;  /* 0x000000000000094d */ /* 0x000fea0003800000 */
[----:B------:R-:W-:Y:S01]  /*6370*/  LOP3.LUT P0, RZ, R6, 0xff, RZ, 0xc0, !PT ;  /* 0x000000ff06ff7812 */ /* 0x000fe2000780c0ff */
[----:B------:R-:W-:Y:S02]  /*6380*/  IMAD.MOV.U32 R0, RZ, RZ, 0x1 ;  /* 0x00000001ff007424 */ /* 0x000fe400078e00ff */
[----:B------:R-:W-:-:S10]  /*6390*/  IMAD.MOV.U32 R12, RZ, RZ, RZ ;  /* 0x000000ffff0c7224 */ /* 0x000fd400078e00ff */
[----:B------:R-:W-:Y:S05]  /*63a0*/  @!P0 BRA `(.L_x_172) ;  /* 0x0000000c00788947 */ /* 0x000fea0003800000 */
[----:B------:R-:W0:Y:S01]  /*63b0*/  LDC R0, c[0x0][0x28c] ;  /* 0x0000a300ff007b82 */ /* 0x000e220000000800 */
[----:B------:R-:W-:Y:S01]  /*63c0*/  ULDC UR5, c[0x0][0x658] ;  /* 0x0001960000057ab9 */ /* 0x000fe20000000800 */
[----:B------:R-:W-:Y:S01]  /*63d0*/  UMOV UR11, 0xffffffff ;  /* 0xffffffff000b7882 */ /* 0x000fe20000000000 */
[----:B------:R-:W-:Y:S01]  /*63e0*/  UMOV UR15, 0x1 ;  /* 0x00000001000f7882 */ /* 0x000fe20000000000 */
[----:B------:R-:W-:Y:S01]  /*63f0*/  USHF.L.U32 UR11, UR11, UR5, URZ ;  /* 0x000000050b0b7299 */ /* 0x000fe2000800063f */
[----:B------:R-:W-:Y:S01]  /*6400*/  BSSY B0, `(.L_x_172) ;  /* 0x00000d8000007945 */ /* 0x000fe20003800000 */
[----:B------:R-:W-:Y:S01]  /*6410*/  ULDC UR9, c[0x0][0xc] ;  /* 0x0000030000097ab9 */ /* 0x000fe20000000800 */
[----:B------:R-:W-:Y:S01]  /*6420*/  ULDC UR12, c[0x0][0x10] ;  /* 0x00000400000c7ab9 */ /* 0x000fe20000000800 */
[----:B------:R-:W1:Y:S01]  /*6430*/  S2UR UR8, SR_CgaCtaId ;  /* 0x00000000000879c3 */ /* 0x000e620000008800 */
[----:B------:R-:W-:Y:S01]  /*6440*/  USHF.L.U32 UR5, UR15, UR5, URZ ;  /* 0x000000050f057299 */ /* 0x000fe2000800063f */
[----:B------:R-:W-:Y:S01]  /*6450*/  IMAD.MOV.U32 R10, RZ, RZ, 0x1 ;  /* 0x00000001ff0a7424 */ /* 0x000fe200078e00ff */
[----:B------:R-:W-:Y:S01]  /*6460*/  LOP3.LUT R9, R19, 0x2, RZ, 0xfc, !PT ;  /* 0x0000000213097812 */ /* 0x000fe200078efcff */
[----:B------:R-:W-:Y:S01]  /*6470*/  IMAD.MOV.U32 R12, RZ, RZ, RZ ;  /* 0x000000ffff0c7224 */ /* 0x000fe200078e00ff */
[----:B------:R-:W-:Y:S01]  /*6480*/  ULDC UR4, c[0x0][0x600] ;  /* 0x0001800000047ab9 */ /* 0x000fe20000000800 */
[----:B------:R-:W-:Y:S01]  /*6490*/  UMOV UR20, 0x5 ;  /* 0x0000000500147882 */ /* 0x000fe20000000000 */
[----:B------:R-:W-:Y:S01]  /*64a0*/  UIADD3 UR4, UR4, -0x1, URZ ;  /* 0xffffffff04047890 */ /* 0x000fe2000fffe03f */
[----:B------:R-:W-:Y:S01]  /*64b0*/  ULDC.64 UR28, c[0x0][0x198] ;  /* 0x00006600001c7ab9 */ /* 0x000fe20000000a00 */
[----:B0-----:R-:W-:-:S05]  /*64c0*/  VIADD R0, R0, 0x7f ;  /* 0x0000007f00007836 */ /* 0x001fca0000000000 */
[----:B------:R-:W-:Y:S01]  /*64d0*/  SHF.R.S32.HI R3, RZ, 0x1f, R0 ;  /* 0x0000001fff037819 */ /* 0x000fe20000011400 */
[----:B-1----:R-:W-:-:S03]  /*64e0*/  ULOP3.LUT UR10, UR8, 0x1, URZ, 0xc0, !UPT ;  /* 0x00000001080a7892 */ /* 0x002fc6000f8ec03f */
[----:B------:R-:W-:Y:S01]  /*64f0*/  LEA.HI R3, R3, R0, RZ, 0x7 ;  /* 0x0000000003037211 */ /* 0x000fe200078f38ff */
[----:B------:R-:W-:Y:S01]  /*6500*/  USHF.L.U32 UR7, UR8, 0xc, URZ ;  /* 0x0000000c08077899 */ /* 0x000fe2000800063f */
[----:B------:R-:W-:Y:S01]  /*6510*/  IMAD.MOV.U32 R0, RZ, RZ, 0x1 ;  /* 0x00000001ff007424 */ /* 0x000fe200078e00ff */
[----:B------:R-:W-:Y:S01]  /*6520*/  USHF.R.U32.HI UR27, URZ, 0x1, UR8 ;  /* 0x000000013f1b7899 */ /* 0x000fe20008011608 */
[----:B------:R-:W-:Y:S01]  /*6530*/  SHF.R.S32.HI R3, RZ, 0x7, R3 ;  /* 0x00000007ff037819 */ /* 0x000fe20000011403 */
[----:B------:R-:W-:Y:S02]  /*6540*/  USHF.L.U32 UR6, UR8, 0x5, URZ ;  /* 0x0000000508067899 */ /* 0x000fe4000800063f */
[----:B------:R-:W-:Y:S02]  /*6550*/  ULOP3.LUT UR8, UR8, 0xfffffffe, URZ, 0xc0, !UPT ;  /* 0xfffffffe08087892 */ /* 0x000fe4000f8ec03f */
[----:B------:R-:W-:Y:S01]  /*6560*/  UISETP.GT.U32.AND UP0, UPT, UR10, 0xffff, UPT ;  /* 0x0000ffff0a00788c */ /* 0x000fe2000bf04070 */
[----:B------:R-:W-:Y:S01]  /*6570*/  VIADD R8, R3, 0x1 ;  /* 0x0000000103087836 */ /* 0x000fe20000000000 */
[----:B------:R-:W-:-:S02]  /*6580*/  ULOP3.LUT UR13, UR7, 0x1000, URZ, 0xc0, !UPT ;  /* 0x00001000070d7892 */ /* 0x000fc4000f8ec03f */
[----:B------:R-:W-:Y:S02]  /*6590*/  ULOP3.LUT UR7, URZ, UR11, URZ, 0x33, !UPT ;  /* 0x0000000b3f077292 */ /* 0x000fe4000f8e333f */
[----:B------:R-:W-:Y:S02]  /*65a0*/  USHF.L.U32 UR14, UR15, UR8, URZ ;  /* 0x000000080f0e7299 */ /* 0x000fe4000800063f */
[----:B------:R-:W-:Y:S02]  /*65b0*/  ULOP3.LUT UR11, UR8, 0x1, URZ, 0xfc, !UPT ;  /* 0x00000001080b7892 */ /* 0x000fe4000f8efc3f */
[----:B------:R-:W-:Y:S02]  /*65c0*/  UIMAD.WIDE.U32 UR8, UR9, UR12, URZ ;  /* 0x0000000c090872a5 */ /* 0x000fe4000f8e003f */
[----:B------:R-:W-:Y:S01]  /*65d0*/  USEL UR10, UR10, 0xffff, !UP0 ;  /* 0x0000ffff0a0a7887 */ /* 0x000fe2000c000000 */
[----:B------:R-:W-:Y:S01]  /*65e0*/  ULDC UR12, c[0x0][0x14] ;  /* 0x00000500000c7ab9 */ /* 0x000fe20000000800 */
[----:B------:R-:W-:-:S02]  /*65f0*/  USHF.L.U32 UR11, UR15, UR11, URZ ;  /* 0x0000000b0f0b7299 */ /* 0x000fc4000800063f */
[----:B------:R-:W-:Y:S02]  /*6600*/  UIMAD.WIDE.U32 UR24, UR8, UR12, URZ ;  /* 0x0000000c081872a5 */ /* 0x000fe4000f8e003f */
[----:B------:R-:W-:Y:S02]  /*6610*/  UIMAD UR15, UR9, UR12, URZ ;  /* 0x0000000c090f72a4 */ /* 0x000fe4000f8e023f */
[----:B------:R-:W-:Y:S02]  /*6620*/  ULOP3.LUT UR10, UR10, 0xffff, URZ, 0xc0, !UPT ;  /* 0x0000ffff0a0a7892 */ /* 0x000fe4000f8ec03f */
[----:B------:R-:W-:Y:S02]  /*6630*/  ULEA UR30, UR27, 0x100, 0xe ;  /* 0x000001001b1e7891 */ /* 0x000fe4000f8e703f */
[----:B------:R-:W-:Y:S02]  /*6640*/  ULOP3.LUT UR6, UR6, 0x20, URZ, 0xc0, !UPT ;  /* 0x0000002006067892 */ /* 0x000fe4000f8ec03f */
[----:B------:R-:W-:-:S02]  /*6650*/  ULOP3.LUT UR13, UR13, 0x28100, URZ, 0xfc, !UPT ;  /* 0x000281000d0d7892 */ /* 0x000fc4000f8efc3f */
[----:B------:R-:W-:Y:S02]  /*6660*/  ULOP3.LUT UR14, UR14, UR11, URZ, 0xfc, !UPT ;  /* 0x0000000b0e0e7292 */ /* 0x000fe4000f8efc3f */
[----:B------:R-:W-:Y:S02]  /*6670*/  UIADD3 UR15, UR25, UR15, URZ ;  /* 0x0000000f190f7290 */ /* 0x000fe4000fffe03f */
[----:B------:R-:W-:-:S12]  /*6680*/  USHF.L.U32 UR20, UR20, UR10, URZ ;  /* 0x0000000a14147299 */ /* 0x000fd8000800063f */
.L_x_183:
[----:B------:R-:W-:-:S03]  /*6690*/  UMOV UR8, 0xffffffff ;  /* 0xffffffff00087882 */ /* 0x000fc60000000000 */
[----:B------:R-:W-:Y:S05]  /*66a0*/  BRA.DIV UR8, `(.L_x_173) ;  /* 0x0000000e08c47947 */ /* 0x000fea000b800000 */
[----:B------:R-:W-:-:S13]  /*66b0*/  ELECT P6, URZ, PT ;  /* 0x00000000003f782f */ /* 0x000fda00038c0000 */
.L_x_195:
[----:B------:R-:W0:Y:S01]  /*66c0*/  LDC R4, c[0x0][0x28c] ;  /* 0x0000a300ff047b82 */ /* 0x000e220000000800 */
[----:B------:R-:W-:Y:S01]  /*66d0*/  BSSY B1, `(.L_x_174) ;  /* 0x0000039000017945 */ /* 0x000fe20003800000 */
[----:B0-----:R-:W-:-:S13]  /*66e0*/  ISETP.LT.OR P6, PT, R4, 0x1, !P6 ;  /* 0x000000010400780c */ /* 0x001fda00077c1670 */
[----:B------:R-:W-:Y:S05]  /*66f0*/  @P6 BRA `(.L_x_175) ;  /* 0x0000000000d86947 */ /* 0x000fea0003800000 */
[----:B------:R-:W-:Y:S01]  /*6700*/  LEA R11, R11, UR27, 0x1 ;  /* 0x0000001b0b0b7c11 */ /* 0x000fe2000f8e08ff */
[----:B------:R-:W-:Y:S01]  /*6710*/  IMAD.MOV.U32 R22, RZ, RZ, RZ ;  /* 0x000000ffff167224 */ /* 0x000fe200078e00ff */
[----:B------:R-:W-:Y:S01]  /*6720*/  LEA R20, R20, UR6, 0x6 ;  /* 0x0000000614147c11 */ /* 0x000fe2000f8e30ff */
[----:B------:R-:W-:Y:S02]  /*6730*/  IMAD.MOV.U32 R4, RZ, RZ, R8 ;  /* 0x000000ffff047224 */ /* 0x000fe400078e0008 */
[----:B------:R-:W-:Y:S02]  /*6740*/  IMAD.MOV.U32 R5, RZ, RZ, R0 ;  /* 0x000000ffff057224 */ /* 0x000fe400078e0000 */
[----:B------:R-:W-:Y:S02]  /*6750*/  IMAD.MOV.U32 R6, RZ, RZ, R12 ;  /* 0x000000ffff067224 */ /* 0x000fe400078e000c */
[----:B------:R-:W-:-:S07]  /*6760*/  IMAD.SHL.U32 R15, R11, 0x80, RZ ;  /* 0x000000800b0f7824 */ /* 0x000fce00078e00ff */
.L_x_178:
[----:B------:R-:W0:Y:S01]  /*6770*/  S2R R14, SR_CgaCtaId ;  /* 0x00000000000e7919 */ /* 0x000e220000008800 */
[----:B------:R-:W-:Y:S02]  /*6780*/  MOV R7, 0x400 ;  /* 0x0000040000077802 */ /* 0x000fe40000000f00 */
[----:B------:R-:W-:-:S13]  /*6790*/  LOP3.LUT P1, RZ, R18, 0x7f, RZ, 0xc0, !PT ;  /* 0x0000007f12ff7812 */ /* 0x000fda000782c0ff */
[----:B------:R-:W1:Y:S01]  /*67a0*/  @!P1 LDC R11, c[0x0][0x500] ;  /* 0x00014000ff0b9b82 */ /* 0x000e620000000800 */
[----:B0-----:R-:W-:Y:S02]  /*67b0*/  LEA R21, R14, R7, 0x18 ;  /* 0x000000070e157211 */ /* 0x001fe400078ec0ff */
[----:B------:R-:W-:-:S03]  /*67c0*/  SHF.L.U32 R7, R5, 0x1f, RZ ;  /* 0x0000001f05077819 */ /* 0x000fc600000006ff */
[----:B------:R-:W-:-:S04]  /*67d0*/  IMAD R14, R6, 0x8, R21 ;  /* 0x00000008060e7824 */ /* 0x000fc800078e0215 */
[----:B------:R-:W0:Y:S02]  /*67e0*/  SYNCS.PHASECHK.TRANS64.TRYWAIT P0, [R14+URZ+0x28], R7 ;  /* 0x000028070e0075a7 */ /* 0x000e24000800017f */
[----:B01----:R-:W-:Y:S05]  /*67f0*/  @!P0 BRA `(.L_x_176) ;  /* 0x0000000c00908947 */ /* 0x003fea0003800000 */
.L_x_196:
[----:B0-----:R-:W-:Y:S01]  /*6800*/  PRMT R7, R9, 0x9910, RZ ;  /* 0x0000991009077816 */ /* 0x001fe200000000ff */
[----:B------:R0:W-:Y:S03]  /*6810*/  @!P1 SYNCS.ARRIVE.TRANS64 RZ, [R14+URZ], R11 ;  /* 0x0000000b0eff99a7 */ /* 0x0001e6000800003f */
[----:B------:R-:W-:-:S13]  /*6820*/  ISETP.NE.AND P0, PT, R7, 0x2, PT ;  /* 0x000000020700780c */ /* 0x000fda0003f05270 */
[----:B0-----:R-:W-:Y:S05]  /*6830*/  @P0 BRA `(.L_x_177) ;  /* 0x0000000000040947 */ /* 0x001fea0003800000 */
[----:B------:R-:W-:Y:S01]  /*6840*/  BPT.TRAP 0x1 ;  /* 0x000000040000795c */ /* 0x000fe20000300000 */
.L_x_177:
[----:B------:R-:W-:Y:S01]  /*6850*/  R2UR UR11, R6 ;  /* 0x00000000060b72ca */ /* 0x000fe200000e0000 */
[----:B------:R-:W-:Y:S01]  /*6860*/  VIADD R4, R4, 0xffffffff ;  /* 0xffffffff04047836 */ /* 0x000fe20000000000 */
[----:B------:R-:W-:Y:S01]  /*6870*/  R2UR UR22, R21 ;  /* 0x00000000151672ca */ /* 0x000fe200000e0000 */
[----:B------:R-:W-:Y:S01]  /*6880*/  UIADD3 UR16, UP0, UR28, 0xf0, URZ ;  /* 0x000000f01c107890 */ /* 0x000fe2000ff1e03f */
[----:B------:R-:W-:Y:S01]  /*6890*/  R2UR UR23, R15 ;  /* 0x000000000f1772ca */ /* 0x000fe200000e0000 */
[----:B------:R-:W-:Y:S01]  /*68a0*/  UIADD3 UR32, UP1, UR28, 0x1f0, URZ ;  /* 0x000001f01c207890 */ /* 0x000fe2000ff3e03f */
[----:B------:R-:W-:Y:S01]  /*68b0*/  R2UR UR9, R14 ;  /* 0x000000000e0972ca */ /* 0x000fe200000e0000 */
[----:B------:R-:W-:Y:S01]  /*68c0*/  UIADD3.X UR17, URZ, UR29, URZ, UP0, !UPT ;  /* 0x0000001d3f117290 */ /* 0x000fe200087fe43f */
[----:B------:R-:W-:Y:S01]  /*68d0*/  R2UR UR10, R22 ;  /* 0x00000000160a72ca */ /* 0x000fe200000e0000 */
[----:B------:R-:W-:Y:S01]  /*68e0*/  UPRMT UR21, URZ, 0x5410, UR20 ;  /* 0x000054103f157896 */ /* 0x000fe20008000014 */
[----:B------:R-:W-:Y:S01]  /*68f0*/  R2UR UR12, R13 ;  /* 0x000000000d0c72ca */ /* 0x000fe200000e0000 */
[----:B------:R-:W-:Y:S01]  /*6900*/  VIADD R6, R6, 0x1 ;  /* 0x0000000106067836 */ /* 0x000fe20000000000 */
[----:B------:R-:W-:Y:S01]  /*6910*/  R2UR UR26, R20 ;  /* 0x00000000141a72ca */ /* 0x000fe200000e0000 */
[----:B------:R-:W-:Y:S01]  /*6920*/  ULEA UR8, UR11, UR30, 0xf ;  /* 0x0000001e0b087291 */ /* 0x000fe2000f8e783f */
[----:B------:R-:W-:Y:S01]  /*6930*/  ISETP.GT.AND P1, PT, R4, 0x1, PT ;  /* 0x000000010400780c */ /* 0x000fe20003f24270 */
[----:B------:R-:W-:Y:S01]  /*6940*/  ULEA UR11, UR11, UR13, 0xd ;  /* 0x0000000d0b0b7291 */ /* 0x000fe2000f8e683f */
[----:B------:R-:W-:Y:S01]  /*6950*/  ISETP.NE.AND P0, PT, R6, 0x5, PT ;  /* 0x000000050600780c */ /* 0x000fe20003f05270 */
[----:B------:R-:W-:Y:S01]  /*6960*/  UIADD3 UR8, UR22, UR8, URZ ;  /* 0x0000000816087290 */ /* 0x000fe2000fffe03f */
[----:B------:R-:W-:Y:S01]  /*6970*/  VIADD R22, R22, 0x80 ;  /* 0x0000008016167836 */ /* 0x000fe20000000000 */
[----:B------:R-:W-:Y:S01]  /*6980*/  UIADD3 UR22, UR22, UR11, URZ ;  /* 0x0000000b16167290 */ /* 0x000fe2000fffe03f */
[----:B------:R-:W-:Y:S01]  /*6990*/  SEL R14, RZ, 0x1, P0 ;  /* 0x00000001ff0e7807 */ /* 0x000fe20000000000 */
[----:B------:R-:W-:Y:S01]  /*69a0*/  UPRMT UR31, URZ, 0x5410, UR14 ;  /* 0x000054103f1f7896 */ /* 0x000fe2000800000e */
[----:B------:R-:W-:Y:S01]  /*69b0*/  SEL R6, R6, RZ, P0 ;  /* 0x000000ff06067207 */ /* 0x000fe20000000000 */
[----:B------:R-:W-:Y:S01]  /*69c0*/  UIADD3.X UR33, URZ, UR29, URZ, UP1, !UPT ;  /* 0x0000001d3f217290 */ /* 0x000fe20008ffe43f */
[----:B------:R-:W-:Y:S01]  /*69d0*/  LOP3.LUT R5, R5, R14, RZ, 0x3c, !PT ;  /* 0x0000000e05057212 */ /* 0x000fe200078e3cff */
[----:B------:R-:W-:Y:S01]  /*69e0*/  UMOV UR18, 0x0 ;  /* 0x0000000000127882 */ /* 0x000fe20000000000 */
[----:B------:R-:W-:Y:S01]  /*69f0*/  UMOV UR19, 0x10000000 ;  /* 0x1000000000137882 */ /* 0x000fe20000000000 */
[----:B------:R-:W-:-:S02]  /*6a00*/  UMOV UR11, UR23 ;  /* 0x00000017000b7c82 */ /* 0x000fc40008000000 */
[----:B------:R0:W-:Y:S02]  /*6a10*/  UTMALDG.3D.MULTICAST [UR8], [UR16], UR21, desc[UR18] ;  /* 0x00001208100073b4 */ /* 0x0001e40008011815 */
[----:B0-----:R-:W-:Y:S01]  /*6a20*/  UMOV UR8, UR22 ;  /* 0x0000001600087c82 */ /* 0x001fe20008000000 */
[----:B------:R-:W-:Y:S02]  /*6a30*/  UMOV UR11, UR26 ;  /* 0x0000001a000b7c82 */ /* 0x000fe40008000000 */
[----:B------:R0:W-:Y:S02]  /*6a40*/  UTMALDG.3D.MULTICAST [UR8], [UR32], UR31, desc[UR18] ;  /* 0x00001208200073b4 */ /* 0x0001e4000801181f */
[----:B0-----:R-:W-:Y:S05]  /*6a50*/  @P1 BRA `(.L_x_178) ;  /* 0xfffffffc00441947 */ /* 0x001fea000383ffff */
.L_x_175:
[----:B------:R-:W-:Y:S05]  /*6a60*/  BSYNC B1 ;  /* 0x0000000000017941 */ /* 0x000fea0003800000 */
.L_x_174:
[----:B------:R-:W-:Y:S01]  /*6a70*/  LOP3.LUT P1, RZ, R10, 0xff, RZ, 0xc0, !PT ;  /* 0x000000ff0aff7812 */ /* 0x000fe2000782c0ff */
[C---:B------:R-:W-:Y:S01]  /*6a80*/  IMAD.IADD R12, R3.reuse, 0x1, R12 ;  /* 0x00000001030c7824 */ /* 0x040fe200078e020c */
[----:B------:R-:W-:Y:S01]  /*6a90*/  ULDC.64 UR8, c[0x0][0x650] ;  /* 0x0001940000087ab9 */ /* 0x000fe20000000a00 */
[C---:B------:R-:W-:Y:S01]  /*6aa0*/  ISETP.GE.U32.AND P2, PT, R3.reuse, 0x5, PT ;  /* 0x000000050300780c */ /* 0x040fe20003f46070 */
[----:B------:R-:W-:Y:S01]  /*6ab0*/  BSSY B1, `(.L_x_179) ;  /* 0x000006a000017945 */ /* 0x000fe20003800000 */
[----:B------:R-:W-:Y:S01]  /*6ac0*/  IMAD.MOV.U32 R11, RZ, RZ, -0x1 ;  /* 0xffffffffff0b7424 */ /* 0x000fe200078e00ff */
[----:B------:R-:W-:Y:S01]  /*6ad0*/  ISETP.GT.U32.AND P0, PT, R12, 0x4, PT ;  /* 0x000000040c00780c */ /* 0x000fe20003f04070 */
[----:B------:R-:W-:Y:S01]  /*6ae0*/  IMAD.MOV.U32 R20, RZ, RZ, -0x1 ;  /* 0xffffffffff147424 */ /* 0x000fe200078e00ff */
[----:B------:R-:W-:Y:S01]  /*6af0*/  PRMT R10, RZ, 0x7610, R10 ;  /* 0x00007610ff0a7816 */ /* 0x000fe2000000000a */
[----:B------:R-:W-:Y:S01]  /*6b00*/  IMAD.MOV.U32 R13, RZ, RZ, -0x1 ;  /* 0xffffffffff0d7424 */ /* 0x000fe200078e00ff */
[----:B------:R-:W-:-:S03]  /*6b10*/  ISETP.LT.U32.AND P0, PT, R3, 0x5, P0 ;  /* 0x000000050300780c */ /* 0x000fc60000701070 */
[----:B------:R-:W0:Y:S01]  /*6b20*/  @P1 S2R R5, SR_CgaCtaId ;  /* 0x0000000000051919 */ /* 0x000e220000008800 */
[----:B------:R-:W-:-:S04]  /*6b30*/  @P1 MOV R4, 0x400 ;  /* 0x0000040000041802 */ /* 0x000fc80000000f00 */
[----:B0-----:R-:W-:Y:S01]  /*6b40*/  @P1 LEA R6, R5, R4, 0x18 ;  /* 0x0000000405061211 */ /* 0x001fe200078ec0ff */
[----:B------:R-:W-:-:S03]  /*6b50*/  IMAD.WIDE.U32 R4, R12, -0x33333333, RZ ;  /* 0xcccccccd0c047825 */ /* 0x000fc600078e00ff */
[----:B------:R0:W-:Y:S01]  /*6b60*/  @P1 SYNCS.ARRIVE.TRANS64.A1T0 RZ, [R6+URZ+0x68], RZ ;  /* 0x000068ff06ff19a7 */ /* 0x0001e2000810003f */
[----:B------:R-:W-:Y:S02]  /*6b70*/  IADD3 R16, P1, R16, UR24, RZ ;  /* 0x0000001810107c10 */ /* 0x000fe4000ff3e0ff */
[----:B------:R-:W-:Y:S02]  /*6b80*/  SHF.R.U32.HI R7, RZ, 0x2, R5 ;  /* 0x00000002ff077819 */ /* 0x000fe40000011605 */
[----:B------:R-:W-:Y:S02]  /*6b90*/  SEL R5, RZ, 0x1, !P0 ;  /* 0x00000001ff057807 */ /* 0x000fe40004000000 */
[----:B------:R-:W-:Y:S01]  /*6ba0*/  IADD3.X R17, R17, UR15, RZ, P1, !PT ;  /* 0x0000000f11117c10 */ /* 0x000fe20008ffe4ff */
[----:B------:R-:W-:Y:S01]  /*6bb0*/  IMAD R12, R7, -0x5, R12 ;  /* 0xfffffffb070c7824 */ /* 0x000fe200078e020c */
[----:B------:R-:W-:Y:S02]  /*6bc0*/  ISETP.GE.U32.AND P0, PT, R16, UR8, PT ;  /* 0x0000000810007c0c */ /* 0x000fe4000bf06070 */
[----:B------:R-:W-:-:S02]  /*6bd0*/  LOP3.LUT R0, R0, R5, RZ, 0x3c, !PT ;  /* 0x0000000500007212 */ /* 0x000fc400078e3cff */
[----:B------:R-:W-:Y:S02]  /*6be0*/  ISETP.GE.U32.AND.EX P0, PT, R17, UR9, PT, P0 ;  /* 0x0000000911007c0c */ /* 0x000fe4000bf06100 */
[----:B------:R-:W-:Y:S02]  /*6bf0*/  @P2 LOP3.LUT R0, R0, 0x1, R7, 0x78, !PT ;  /* 0x0000000100002812 */ /* 0x000fe400078e7807 */
[----:B------:R-:W-:-:S09]  /*6c00*/  PRMT R4, RZ, 0x7610, R4 ;  /* 0x00007610ff047816 */ /* 0x000fd20000000004 */
[----:B0-----:R-:W-:Y:S05]  /*6c10*/  @P0 BRA `(.L_x_180) ;  /* 0x00000004004c0947 */ /* 0x001fea0003800000 */
[----:B------:R-:W0:Y:S01]  /*6c20*/  S2R R14, SR_CTAID.X ;  /* 0x00000000000e7919 */ /* 0x000e220000002500 */
[----:B------:R-:W-:Y:S01]  /*6c30*/  ULDC.64 UR8, c[0x0][0x628] ;  /* 0x00018a0000087ab9 */ /* 0x000fe20000000a00 */
[----:B------:R-:W1:Y:S01]  /*6c40*/  LDC R15, c[0x0][0x144] ;  /* 0x00005100ff0f7b82 */ /* 0x000e620000000800 */
[----:B------:R-:W-:Y:S01]  /*6c50*/  ISETP.NE.U32.AND P0, PT, RZ, UR8, PT ;  /* 0x00000008ff007c0c */ /* 0x000fe2000bf05070 */
[----:B------:R-:W2:Y:S01]  /*6c60*/  S2R R11, SR_CTAID.Y ;  /* 0x00000000000b7919 */ /* 0x000ea20000002600 */
[----:B------:R-:W-:Y:S01]  /*6c70*/  ULDC UR10, c[0x0][0x150] ;  /* 0x00005400000a7ab9 */ /* 0x000fe20000000800 */
[----:B------:R-:W-:Y:S01]  /*6c80*/  ULDC UR11, c[0x0][0x630] ;  /* 0x00018c00000b7ab9 */ /* 0x000fe20000000800 */
[----:B------:R-:W-:Y:S01]  /*6c90*/  ISETP.NE.AND.EX P0, PT, RZ, UR9, PT, P0 ;  /* 0x00000009ff007c0c */ /* 0x000fe2000bf05300 */
[----:B------:R-:W-:Y:S01]  /*6ca0*/  IMAD.MOV.U32 R4, RZ, RZ, R16 ;  /* 0x000000ffff047224 */ /* 0x000fe200078e0010 */
[----:B0-----:R-:W-:-:S05]  /*6cb0*/  I2FP.F32.U32 R5, R14 ;  /* 0x0000000e00057245 */ /* 0x001fca0000201000 */
[----:B------:R-:W-:Y:S01]  /*6cc0*/  FMUL R20, R5, UR10 ;  /* 0x0000000a05147c20 */ /* 0x000fe20008400000 */
[----:B------:R-:W-:-:S05]  /*6cd0*/  IMAD.MOV.U32 R5, RZ, RZ, R17 ;  /* 0x000000ffff057224 */ /* 0x000fca00078e0011 */
[----:B--2---:R-:W-:Y:S05]  /*6ce0*/  @!P0 BRA `(.L_x_181) ;  /* 0x0000000000288947 */ /* 0x004fea0003800000 */
[----:B------:R-:W-:Y:S02]  /*6cf0*/  ULDC UR10, c[0x0][0x634] ;  /* 0x00018d00000a7ab9 */ /* 0x000fe40000000800 */
[----:B------:R-:W-:-:S05]  /*6d00*/  IADD3 R5, P0, R16, UR10, RZ ;  /* 0x0000000a10057c10 */ /* 0x000fca000ff1e0ff */
[----:B------:R-:W-:-:S04]  /*6d10*/  IMAD.X R13, RZ, RZ, R17, P0 ;  /* 0x000000ffff0d7224 */ /* 0x000fc800000e0611 */
[----:B------:R-:W-:-:S04]  /*6d20*/  IMAD.WIDE.U32 R6, R13, UR8, RZ ;  /* 0x000000080d067c25 */ /* 0x000fc8000f8e00ff */
[----:B------:R-:W-:-:S04]  /*6d30*/  IMAD.WIDE.U32 R6, P0, R5, UR9, R6 ;  /* 0x0000000905067c25 */ /* 0x000fc8000f800006 */
[----:B------:R-:W-:-:S04]  /*6d40*/  IMAD.WIDE.U32 R4, R5, UR8, RZ ;  /* 0x0000000805047c25 */ /* 0x000fc8000f8e00ff */
[----:B------:R-:W-:Y:S01]  /*6d50*/  IMAD.MOV.U32 R4, RZ, RZ, R7 ;  /* 0x000000ffff047224 */ /* 0x000fe200078e0007 */
[----:B------:R-:W-:Y:S01]  /*6d60*/  IADD3 RZ, P1, R5, R6, RZ ;  /* 0x0000000605ff7210 */ /* 0x000fe20007f3e0ff */
[----:B------:R-:W-:-:S04]  /*6d70*/  IMAD.X R5, RZ, RZ, RZ, P0 ;  /* 0x000000ffff057224 */ /* 0x000fc800000e06ff */
[----:B------:R-:W-:-:S08]  /*6d80*/  IMAD.WIDE.U32.X R4, R13, UR9, R4, P1 ;  /* 0x000000090d047c25 */ /* 0x000fd000088e0404 */
.L_x_181:
[--C-:B------:R-:W-:Y:S01]  /*6d90*/  SHF.R.U64 R13, R4, UR11, R5.reuse ;  /* 0x0000000b040d7c19 */ /* 0x100fe20008001205 */
[----:B------:R-:W0:Y:S01]  /*6da0*/  F2I.U32.TRUNC.NTZ R20, R20 ;  /* 0x0000001400147305 */ /* 0x000e22000020f000 */
[----:B------:R-:W-:Y:S01]  /*6db0*/  SHF.R.U32.HI R4, RZ, UR11, R5 ;  /* 0x0000000bff047c19 */ /* 0x000fe20008011605 */
[----:B------:R-:W-:Y:S01]  /*6dc0*/  ULDC.64 UR8, c[0x0][0x620] ;  /* 0x0001880000087ab9 */ /* 0x000fe20000000a00 */
[----:B------:R-:W-:Y:S01]  /*6dd0*/  IADD3 R7, P0, RZ, -R13, RZ ;  /* 0x8000000dff077210 */ /* 0x000fe20007f1e0ff */
[----:B------:R-:W-:Y:S01]  /*6de0*/  ULDC.64 UR10, c[0x0][0x640] ;  /* 0x00019000000a7ab9 */ /* 0x000fe20000000a00 */
[----:B------:R-:W2:Y:S03]  /*6df0*/  LDC R22, c[0x0][0x148] ;  /* 0x00005200ff167b82 */ /* 0x000ea60000000800 */
[----:B------:R-:W-:Y:S01]  /*6e00*/  IMAD.X R4, RZ, RZ, ~R4, P0 ;  /* 0x000000ffff047224 */ /* 0x000fe200000e0e04 */
[----:B------:R-:W-:-:S03]  /*6e10*/  ISETP.NE.U32.AND P0, PT, RZ, UR10, PT ;  /* 0x0000000aff007c0c */ /* 0x000fc6000bf05070 */
[----:B------:R-:W-:Y:S01]  /*6e20*/  IMAD R6, R4, UR8, RZ ;  /* 0x0000000804067c24 */ /* 0x000fe2000f8e02ff */
[----:B------:R-:W-:Y:S01]  /*6e30*/  ISETP.NE.AND.EX P0, PT, RZ, UR11, PT, P0 ;  /* 0x0000000bff007c0c */ /* 0x000fe2000bf05300 */
[----:B------:R-:W-:Y:S01]  /*6e40*/  IMAD.WIDE.U32 R4, R7, UR8, R16 ;  /* 0x0000000807047c25 */ /* 0x000fe2000f8e0010 */
[----:B------:R-:W-:-:S03]  /*6e50*/  ULDC UR8, c[0x0][0x618] ;  /* 0x0001860000087ab9 */ /* 0x000fc60000000800 */
[----:B------:R-:W-:Y:S01]  /*6e60*/  IMAD R7, R7, UR9, R6 ;  /* 0x0000000907077c24 */ /* 0x000fe2000f8e0206 */
[----:B------:R-:W-:Y:S01]  /*6e70*/  ULDC UR9, c[0x0][0x154] ;  /* 0x0000550000097ab9 */ /* 0x000fe20000000800 */
[----:B0-----:R-:W-:Y:S02]  /*6e80*/  IMAD.MOV R6, RZ, RZ, -R20 ;  /* 0x000000ffff067224 */ /* 0x001fe400078e0a14 */
[----:B------:R-:W-:Y:S02]  /*6e90*/  IMAD.IADD R5, R5, 0x1, R7 ;  /* 0x0000000105057824 */ /* 0x000fe400078e0207 */
[----:B-1----:R-:W-:Y:S01]  /*6ea0*/  IMAD R14, R15, R6, R14 ;  /* 0x000000060f0e7224 */ /* 0x002fe200078e020e */
[----:B------:R-:W-:Y:S02]  /*6eb0*/  I2FP.F32.U32 R6, R11 ;  /* 0x0000000b00067245 */ /* 0x000fe40000201000 */
[--C-:B------:R-:W-:Y:S02]  /*6ec0*/  SHF.R.U64 R15, R4, UR8, R5.reuse ;  /* 0x00000008040f7c19 */ /* 0x100fe40008001205 */
[----:B------:R-:W-:Y:S01]  /*6ed0*/  SHF.R.U32.HI R4, RZ, UR8, R5 ;  /* 0x00000008ff047c19 */ /* 0x000fe20008011605 */
[----:B------:R-:W-:Y:S01]  /*6ee0*/  FMUL R6, R6, UR9 ;  /* 0x0000000906067c20 */ /* 0x000fe20008400000 */
[----:B------:R-:W-:-:S02]  /*6ef0*/  ULDC UR8, c[0x0][0x608] ;  /* 0x0001820000087ab9 */ /* 0x000fc40000000800 */
[--C-:B------:R-:W-:Y:S01]  /*6f00*/  SHF.R.U64 R21, R15, UR8, R4.reuse ;  /* 0x000000080f157c19 */ /* 0x100fe20008001204 */
[----:B------:R0:W1:Y:S01]  /*6f10*/  F2I.U32.TRUNC.NTZ R24, R6 ;  /* 0x0000000600187305 */ /* 0x000062000020f000 */
[----:B------:R-:W-:Y:S01]  /*6f20*/  SHF.R.U32.HI R4, RZ, UR8, R4 ;  /* 0x00000008ff047c19 */ /* 0x000fe20008011604 */
[----:B------:R-:W-:-:S03]  /*6f30*/  ULDC UR8, c[0x0][0x658] ;  /* 0x0001960000087ab9 */ /* 0x000fc60000000800 */
[--C-:B------:R-:W-:Y:S02]  /*6f40*/  SHF.R.U64 R20, R21, UR8, R4.reuse ;  /* 0x0000000815147c19 */ /* 0x100fe40008001204 */
[----:B------:R-:W-:-:S03]  /*6f50*/  SHF.R.U32.HI R23, RZ, UR8, R4 ;  /* 0x00000008ff177c19 */ /* 0x000fc60008011604 */
[----:B------:R-:W-:Y:S02]  /*6f60*/  IMAD.MOV.U32 R4, RZ, RZ, R20 ;  /* 0x000000ffff047224 */ /* 0x000fe400078e0014 */
[----:B------:R-:W-:Y:S01]  /*6f70*/  IMAD.MOV.U32 R5, RZ, RZ, R23 ;  /* 0x000000ffff057224 */ /* 0x000fe200078e0017 */
[----:B0-----:R-:W-:Y:S06]  /*6f80*/  @!P0 BRA `(.L_x_182) ;  /* 0x0000000000288947 */ /* 0x001fec0003800000 */
        /* <DEDUP_REMOVED lines=10> */
.L_x_182:
[----:B------:R-:W-:Y:S01]  /*7030*/  ISETP.NE.AND P0, PT, R2, 0x1, PT ;  /* 0x000000010200780c */ /* 0x000fe20003f05270 */
[----:B------:R-:W-:Y:S01]  /*7040*/  ULDC UR8, c[0x0][0x648] ;  /* 0x0001920000087ab9 */ /* 0x000fe20000000800 */
[----:B-1----:R-:W-:Y:S01]  /*7050*/  IMAD.MOV R24, RZ, RZ, -R24 ;  /* 0x000000ffff187224 */ /* 0x002fe200078e0a18 */
[----:B------:R-:W-:Y:S01]  /*7060*/  SHF.R.U64 R4, R4, UR8, R5 ;  /* 0x0000000804047c19 */ /* 0x000fe20008001205 */
[----:B------:R-:W-:Y:S01]  /*7070*/  ULDC UR8, c[0x0][0x638] ;  /* 0x00018e0000087ab9 */ /* 0x000fe20000000800 */
[----:B------:R-:W-:Y:S01]  /*7080*/  LOP3.LUT R21, R21, UR7, RZ, 0xc0, !PT ;  /* 0x0000000715157c12 */ /* 0x000fe2000f8ec0ff */
[----:B------:R-:W-:Y:S02]  /*7090*/  ULDC UR9, c[0x0][0x610] ;  /* 0x0001840000097ab9 */ /* 0x000fe40000000800 */
[----:B------:R-:W-:Y:S02]  /*70a0*/  IMAD.MOV R5, RZ, RZ, -R4 ;  /* 0x000000ffff057224 */ /* 0x000fe400078e0a04 */
[----:B------:R-:W-:-:S02]  /*70b0*/  IMAD R21, R4, UR5, R21 ;  /* 0x0000000504157c24 */ /* 0x000fc4000f8e0215 */
[----:B------:R-:W-:Y:S01]  /*70c0*/  IMAD R20, R5, UR8, R20 ;  /* 0x0000000805147c24 */ /* 0x000fe2000f8e0214 */
[----:B------:R-:W-:Y:S01]  /*70d0*/  ULDC UR8, c[0x0][0x600] ;  /* 0x0001800000087ab9 */ /* 0x000fe20000000800 */
[----:B--2---:R-:W-:Y:S01]  /*70e0*/  @P0 IMAD R14, R22, R24, R11 ;  /* 0x00000018160e0224 */ /* 0x004fe200078e020b */
[----:B------:R-:W-:Y:S01]  /*70f0*/  LOP3.LUT R11, R15, UR4, RZ, 0xc0, !PT ;  /* 0x000000040f0b7c12 */ /* 0x000fe2000f8ec0ff */
[----:B------:R-:W-:Y:S02]  /*7100*/  IMAD.MOV.U32 R4, RZ, RZ, 0x1 ;  /* 0x00000001ff047424 */ /* 0x000fe400078e00ff */
[----:B------:R-:W-:Y:S02]  /*7110*/  IMAD R14, R21, UR9, R14 ;  /* 0x00000009150e7c24 */ /* 0x000fe4000f8e020e */
[----:B------:R-:W-:-:S05]  /*7120*/  IMAD R11, R20, UR8, R11 ;  /* 0x00000008140b7c24 */ /* 0x000fca000f8e020b */
[----:B------:R-:W-:Y:S02]  /*7130*/  SEL R20, R11, R14, !P0 ;  /* 0x0000000e0b147207 */ /* 0x000fe40004000000 */
[----:B------:R-:W-:-:S07]  /*7140*/  SEL R11, R14, R11, !P0 ;  /* 0x0000000b0e0b7207 */ /* 0x000fce0004000000 */
.L_x_180:
[----:B------:R-:W-:Y:S05]  /*7150*/  BSYNC B1 ;  /* 0x0000000000017941 */ /* 0x000fea0003800000 */
.L_x_179:
[----:B------:R-:W-:-:S13]  /*7160*/  LOP3.LUT P0, RZ, R4, 0xff, RZ, 0xc0, !PT ;  /* 0x000000ff04ff7812 */ /* 0x000fda000780c0ff */
[----:B------:R-:W-:Y:S05]  /*7170*/  @P0 BRA `(.L_x_183) ;  /* 0xfffffff400440947 */ /* 0x000fea000383ffff */
[----:B------:R-:W-:Y:S05]  /*7180*/  BSYNC B0 ;  /* 0x0000000000007941 */ /* 0x000fea0003800000 */
.L_x_172:
[----:B------:R-:W-:-:S03]  /*7190*/  UMOV UR8, 0xffffffff ;  /* 0xffffffff00087882 */ /* 0x000fc60000000000 */
[----:B------:R-:W-:Y:S05]  /*71a0*/  BRA.DIV UR8, `(.L_x_184) ;  /* 0x0000000608387947 */ /* 0x000fea000b800000 */
[----:B------:R-:W-:-:S13]  /*71b0*/  ELECT P6, URZ, PT ;  /* 0x00000000003f782f */ /* 0x000fda00038c0000 */
.L_x_199:
[----:B------:R-:W-:Y:S04]  /*71c0*/  BSSY B0, `(.L_x_185) ;  /* 0x0000034000007945 */ /* 0x000fe80003800000 */
[----:B------:R-:W-:Y:S05]  /*71d0*/  @!P6 BRA `(.L_x_186) ;  /* 0x0000000000c8e947 */ /* 0x000fea0003800000 */
[----:B------:R-:W-:-:S04]  /*71e0*/  LOP3.LUT R19, R19, 0x2, RZ, 0xfc, !PT ;  /* 0x0000000213137812 */ /* 0x000fc800078efcff */
[----:B------:R-:W-:-:S13]  /*71f0*/  ISETP.NE.AND P0, PT, R19, 0x3, PT ;  /* 0x000000031300780c */ /* 0x000fda0003f05270 */
[----:B------:R-:W-:Y:S05]  /*7200*/  @!P0 BRA `(.L_x_187) ;  /* 0x0000000000048947 */ /* 0x000fea0003800000 */
[----:B------:R-:W-:Y:S01]  /*7210*/  BPT.TRAP 0x1 ;  /* 0x000000040000795c */ /* 0x000fe20000300000 */
.L_x_187:
[----:B------:R-:W0:Y:S01]  /*7220*/  S2R R3, SR_CgaCtaId ;  /* 0x0000000000037919 */ /* 0x000e220000008800 */
[----:B------:R-:W-:-:S04]  /*7230*/  MOV R2, 0x400 ;  /* 0x0000040000027802 */ /* 0x000fc80000000f00 */
[----:B0-----:R-:W-:Y:S02]  /*7240*/  LEA R3, R3, R2, 0x18 ;  /* 0x0000000203037211 */ /* 0x001fe400078ec0ff */
[----:B------:R-:W-:-:S03]  /*7250*/  SHF.L.U32 R2, R0, 0x1f, RZ ;  /* 0x0000001f00027819 */ /* 0x000fc600000006ff */
[----:B------:R-:W-:-:S04]  /*7260*/  VIADD R3, R3, 0x28 ;  /* 0x0000002803037836 */ /* 0x000fc80000000000 */
[C---:B------:R-:W-:Y:S02]  /*7270*/  IMAD R7, R12.reuse, 0x8, R3 ;  /* 0x000000080c077824 */ /* 0x040fe400078e0203 */
[----:B------:R-:W-:Y:S02]  /*7280*/  VIADD R12, R12, 0x1 ;  /* 0x000000010c0c7836 */ /* 0x000fe40000000000 */
[----:B------:R-:W0:Y:S03]  /*7290*/  SYNCS.PHASECHK.TRANS64.TRYWAIT P0, [R7+URZ], R2 ;  /* 0x00000002070075a7 */ /* 0x000e26000800017f */
[----:B------:R-:W-:-:S04]  /*72a0*/  ISETP.NE.AND P1, PT, R12, 0x5, PT ;  /* 0x000000050c00780c */ /* 0x000fc80003f25270 */
[----:B------:R-:W-:Y:S02]  /*72b0*/  SEL R5, RZ, 0x1, P1 ;  /* 0x00000001ff057807 */ /* 0x000fe40000800000 */
[----:B------:R-:W-:Y:S02]  /*72c0*/  SEL R12, R12, RZ, P1 ;  /* 0x000000ff0c0c7207 */ /* 0x000fe40000800000 */
[----:B------:R-:W-:-:S03]  /*72d0*/  LOP3.LUT R5, R0, R5, RZ, 0x3c, !PT ;  /* 0x0000000500057212 */ /* 0x000fc600078e3cff */
[----:B------:R-:W-:Y:S01]  /*72e0*/  IMAD R9, R12, 0x8, R3 ;  /* 0x000000080c097824 */ /* 0x000fe200078e0203 */
[----:B------:R-:W-:Y:S01]  /*72f0*/  SHF.L.U32 R4, R5, 0x1f, RZ ;  /* 0x0000001f05047819 */ /* 0x000fe200000006ff */
[----:B0-----:R-:W-:Y:S06]  /*7300*/  @!P0 BRA `(.L_x_188) ;  /* 0x0000000400008947 */ /* 0x001fec0003800000 */
.L_x_200:
[----:B------:R-:W1:Y:S01]  /*7310*/  SYNCS.PHASECHK.TRANS64.TRYWAIT P0, [R9+URZ], R4 ;  /* 0x00000004090075a7 */ /* 0x000e62000800017f */
[----:B------:R-:W-:-:S05]  /*7320*/  VIADD R0, R12, 0x1 ;  /* 0x000000010c007836 */ /* 0x000fca0000000000 */
[----:B------:R-:W-:-:S04]  /*7330*/  ISETP.NE.AND P1, PT, R0, 0x5, PT ;  /* 0x000000050000780c */ /* 0x000fc80003f25270 */
[----:B0-----:R-:W-:Y:S02]  /*7340*/  SEL R2, RZ, 0x1, P1 ;  /* 0x00000001ff027807 */ /* 0x001fe40000800000 */
[----:B------:R-:W-:Y:S02]  /*7350*/  SEL R0, R0, RZ, P1 ;  /* 0x000000ff00007207 */ /* 0x000fe40000800000 */
[----:B------:R-:W-:-:S03]  /*7360*/  LOP3.LUT R7, R5, R2, RZ, 0x3c, !PT ;  /* 0x0000000205077212 */ /* 0x000fc600078e3cff */
[----:B------:R-:W-:Y:S01]  /*7370*/  IMAD R6, R0, 0x8, R3 ;  /* 0x0000000800067824 */ /* 0x000fe200078e0203 */
[----:B------:R-:W-:Y:S01]  /*7380*/  SHF.L.U32 R5, R7, 0x1f, RZ ;  /* 0x0000001f07057819 */ /* 0x000fe200000006ff */
[----:B-1----:R-:W-:Y:S06]  /*7390*/  @!P0 BRA `(.L_x_189) ;  /* 0x0000000000f08947 */ /* 0x002fec0003800000 */
.L_x_201:
[----:B------:R-:W1:Y:S01]  /*73a0*/  SYNCS.PHASECHK.TRANS64.TRYWAIT P0, [R6+URZ], R5 ;  /* 0x00000005060075a7 */ /* 0x000e62000800017f */
[----:B------:R-:W-:-:S05]  /*73b0*/  VIADD R0, R0, 0x1 ;  /* 0x0000000100007836 */ /* 0x000fca0000000000 */
[----:B------:R-:W-:-:S04]  /*73c0*/  ISETP.NE.AND P1, PT, R0, 0x5, PT ;  /* 0x000000050000780c */ /* 0x000fc80003f25270 */
[----:B------:R-:W-:Y:S02]  /*73d0*/  SEL R2, RZ, 0x1, P1 ;  /* 0x00000001ff027807 */ /* 0x000fe40000800000 */
[----:B------:R-:W-:Y:S02]  /*73e0*/  SEL R0, R0, RZ, P1 ;  /* 0x000000ff00007207 */ /* 0x000fe40000800000 */
[----:B------:R-:W-:-:S03]  /*73f0*/  LOP3.LUT R7, R7, R2, RZ, 0x3c, !PT ;  /* 0x0000000207077212 */ /* 0x000fc600078e3cff */
[----:B0-----:R-:W-:Y:S01]  /*7400*/  IMAD R9, R0, 0x8, R3 ;  /* 0x0000000800097824 */ /* 0x001fe200078e0203 */
[----:B------:R-:W-:Y:S01]  /*7410*/  SHF.L.U32 R4, R7, 0x1f, RZ ;  /* 0x0000001f07047819 */ /* 0x000fe200000006ff */
[----:B-1----:R-:W-:Y:S06]  /*7420*/  @!P0 BRA `(.L_x_190) ;  /* 0x0000000000e08947 */ /* 0x002fec0003800000 */
.L_x_202:
[----:B------:R-:W1:Y:S01]  /*7430*/  SYNCS.PHASECHK.TRANS64.TRYWAIT P0, [R9+URZ], R4 ;  /* 0x00000004090075a7 */ /* 0x000e62000800017f */
[----:B------:R-:W-:-:S05]  /*7440*/  VIADD R0, R0, 0x1 ;  /* 0x0000000100007836 */ /* 0x000fca0000000000 */
[----:B------:R-:W-:-:S04]  /*7450*/  ISETP.NE.AND P1, PT, R0, 0x5, PT ;  /* 0x000000050000780c */ /* 0x000fc80003f25270 */
[----:B------:R-:W-:Y:S02]  /*7460*/  SEL R2, RZ, 0x1, P1 ;  /* 0x00000001ff027807 */ /* 0x000fe40000800000 */
[----:B------:R-:W-:Y:S02]  /*7470*/  SEL R0, R0, RZ, P1 ;  /* 0x000000ff00007207 */ /* 0x000fe40000800000 */
[----:B------:R-:W-:Y:S01]  /*7480*/  LOP3.LUT R2, R7, R2, RZ, 0x3c, !PT ;  /* 0x0000000207027212 */ /* 0x000fe200078e3cff */
[----:B-1----:R-:W-:Y:S06]  /*7490*/  @!P0 BRA `(.L_x_191) ;  /* 0x0000000000d88947 */ /* 0x002fec0003800000 */
.L_x_203:
[----:B------:R-:W-:Y:S01]  /*74a0*/  IMAD R3, R0, 0x8, R3 ;  /* 0x0000000800037824 */ /* 0x000fe200078e0203 */
[----:B------:R-:W-:-:S07]  /*74b0*/  SHF.L.U32 R0, R2, 0x1f, RZ ;  /* 0x0000001f02007819 */ /* 0x000fce00000006ff */
.L_x_192:
[----:B--2---:R2:W3:Y:S02]  /*74c0*/  SYNCS.PHASECHK.TRANS64.TRYWAIT P0, [R3+URZ], R0 ;  /* 0x00000000030075a7 */ /* 0x0044e4000800017f */
[----:B---3--:R-:W-:Y:S05]  /*74d0*/  @!P0 NANOSLEEP.SYNCS 0x989680 ;  /* 0x009896800000895d */ /* 0x008fea0003900000 */
[----:B------:R-:W3:Y:S02]  /*74e0*/  @!P0 SYNCS.PHASECHK.TRANS64 P0, [R3+URZ], R0 ;  /* 0x00000000030085a7 */ /* 0x000ee4000800007f */
[----:B---3--:R-:W-:Y:S05]  /*74f0*/  @!P0 BRA `(.L_x_192) ;  /* 0xfffffffc00f08947 */ /* 0x008fea000383ffff */
.L_x_186:
[----:B------:R-:W-:Y:S05]  /*7500*/  BSYNC B0 ;  /* 0x0000000000007941 */ /* 0x000fea0003800000 */
.L_x_185:
[----:B------:R-:W-:Y:S05]  /*7510*/  EXIT ;  /* 0x000000000000794d */ /* 0x000fea0003800000 */
.L_x_21:
[----:B----4-:R4:W0:Y:S02]  /*7520*/  SYNCS.PHASECHK.TRANS64.TRYWAIT P1, [R3+URZ], R0 ;  /* 0x00000000030075a7 */ /* 0x010824000802017f */
[----:B0-----:R-:W-:Y:S05]  /*7530*/  @!P1 NANOSLEEP.SYNCS 0x989680 ;  /* 0x009896800000995d */ /* 0x001fea0003900000 */
[----:B------:R-:W0:Y:S02]  /*7540*/  @!P1 SYNCS.PHASECHK.TRANS64 P1, [R3+URZ], R0 ;  /* 0x00000000030095a7 */ /* 0x000e24000802007f */
[----:B0-----:R-:W-:Y:S05]  /*7550*/  @!P1 BRA `(.L_x_21) ;  /* 0xfffffffc00f09947 */ /* 0x001fea000383ffff */
[----:B------:R-:W-:Y:S05]  /*7560*/  BRA `(.L_x_20) ;  /* 0xffffff9c00f47947 */ /* 0x000fea000383ffff */
.L_x_26:
[----:B-1----:R1:W3:Y:S02]  /*7570*/  SYNCS.PHASECHK.TRANS64.TRYWAIT P1, [R5+URZ], R4 ;  /* 0x00000004050075a7 */ /* 0x0022e4000802017f */
[----:B---3--:R-:W-:Y:S05]  /*7580*/  @!P1 NANOSLEEP.SYNCS 0x989680 ;  /* 0x009896800000995d */ /* 0x008fea0003900000 */
[----:B------:R-:W3:Y:S02]  /*7590*/  @!P1 SYNCS.PHASECHK.TRANS64 P1, [R5+URZ], R4 ;  /* 0x00000004050095a7 */ /* 0x000ee4000802007f */
[----:B---3--:R-:W-:Y:S05]  /*75a0*/  @!P1 BRA `(.L_x_26) ;  /* 0xfffffffc00f09947 */ /* 0x008fea000383ffff */
[----:B------:R-:W-:Y:S05]  /*75b0*/  BRA `(.L_x_25) ;  /* 0xffffffa400407947 */ /* 0x000fea000383ffff */
.L_x_173:
[----:B------:R-:W-:Y:S01]  /*75c0*/  BSSY B1, `(.L_x_193) ;  /* 0x0000006000017945 */ /* 0x000fe20003800000 */
[----:B------:R-:W-:-:S07]  /*75d0*/  IMAD.MOV.U32 R15, RZ, RZ, -0x1 ;  /* 0xffffffffff0f7424 */ /* 0x000fce00078e00ff */
[----:B------:R-:W-:Y:S05]  /*75e0*/  WARPSYNC.COLLECTIVE R15, `(.L_x_194) ;  /* 0x000000000f0c7348 */ /* 0x000fea0003c00000 */
[----:B------:R-:W-:Y:S02]  /*75f0*/  ELECT P6, UR62, PT ;  /* 0x00000000003e782f */ /* 0x000fe400038c0000 */
[----:B------:R-:W-:Y:S01]  /*7600*/  MOV R14, UR62 ;  /* 0x0000003e000e7c02 */ /* 0x000fe20008000f00 */
[----:B------:R-:W-:Y:S10]  /*7610*/  ENDCOLLECTIVE ;  /* 0x000000000000791b */ /* 0x000ff40003800000 */
.L_x_194:
[----:B------:R-:W-:Y:S05]  /*7620*/  BSYNC B1 ;  /* 0x0000000000017941 */ /* 0x000fea0003800000 */
.L_x_193:
[----:B------:R-:W-:Y:S05]  /*7630*/  BRA `(.L_x_195) ;  /* 0xfffffff000207947 */ /* 0x000fea000383ffff */
.L_x_176:
[----:B0-----:R0:W1:Y:S02]  /*7640*/  SYNCS.PHASECHK.TRANS64.TRYWAIT P0, [R14+URZ+0x28], R7 ;  /* 0x000028070e0075a7 */ /* 0x001064000800017f */
[----:B-1----:R-:W-:Y:S05]  /*7650*/  @!P0 NANOSLEEP.SYNCS 0x989680 ;  /* 0x009896800000895d */ /* 0x002fea0003900000 */
[----:B------:R-:W1:Y:S02]  /*7660*/  @!P0 SYNCS.PHASECHK.TRANS64 P0, [R14+URZ+0x28], R7 ;  /* 0x000028070e0085a7 */ /* 0x000e64000800007f */
[----:B-1----:R-:W-:Y:S05]  /*7670*/  @!P0 BRA `(.L_x_176) ;  /* 0xfffffffc00f08947 */ /* 0x002fea000383ffff */
[----:B------:R-:W-:Y:S05]  /*7680*/  BRA `(.L_x_196) ;  /* 0xfffffff0005c7947 */ /* 0x000fea000383ffff */
.L_x_184:
[----:B------:R-:W-:Y:S01]  /*7690*/  BSSY B0, `(.L_x_197) ;  /* 0x0000006000007945 */ /* 0x000fe20003800000 */
[----:B------:R-:W-:-:S07]  /*76a0*/  IMAD.MOV.U32 R15, RZ, RZ, -0x1 ;  /* 0xffffffffff0f7424 */ /* 0x000fce00078e00ff */
[----:B------:R-:W-:Y:S05]  /*76b0*/  WARPSYNC.COLLECTIVE R15, `(.L_x_198) ;  /* 0x000000000f0c7348 */ /* 0x000fea0003c00000 */
[----:B------:R-:W-:Y:S02]  /*76c0*/  ELECT P6, UR62, PT ;  /* 0x00000000003e782f */ /* 0x000fe400038c0000 */
[----:B------:R-:W-:Y:S01]  /*76d0*/  MOV R14, UR62 ;  /* 0x0000003e000e7c02 */ /* 0x000fe20008000f00 */
[----:B------:R-:W-:Y:S10]  /*76e0*/  ENDCOLLECTIVE ;  /* 0x000000000000791b */ /* 0x000ff40003800000 */
.L_x_198:
[----:B------:R-:W-:Y:S05]  /*76f0*/  BSYNC B0 ;  /* 0x0000000000007941 */ /* 0x000fea0003800000 */
.L_x_197:
[----:B------:R-:W-:Y:S05]  /*7700*/  BRA `(.L_x_199) ;  /* 0xfffffff800ac7947 */ /* 0x000fea000383ffff */
.L_x_188:
[----:B0-----:R0:W1:Y:S02]  /*7710*/  SYNCS.PHASECHK.TRANS64.TRYWAIT P0, [R7+URZ], R2 ;  /* 0x00000002070075a7 */ /* 0x001064000800017f */
[----:B-1----:R-:W-:Y:S05]  /*7720*/  @!P0 NANOSLEEP.SYNCS 0x989680 ;  /* 0x009896800000895d */ /* 0x002fea0003900000 */
[----:B------:R-:W1:Y:S02]  /*7730*/  @!P0 SYNCS.PHASECHK.TRANS64 P0, [R7+URZ], R2 ;  /* 0x00000002070085a7 */ /* 0x000e64000800007f */
[----:B-1----:R-:W-:Y:S05]  /*7740*/  @!P0 BRA `(.L_x_188) ;  /* 0xfffffffc00f08947 */ /* 0x002fea000383ffff */
[----:B------:R-:W-:Y:S05]  /*7750*/  BRA `(.L_x_200) ;  /* 0xfffffff800ec7947 */ /* 0x000fea000383ffff */
.L_x_189:
[----:B0-----:R0:W1:Y:S02]  /*7760*/  SYNCS.PHASECHK.TRANS64.TRYWAIT P0, [R9+URZ], R4 ;  /* 0x00000004090075a7 */ /* 0x001064000800017f */
[----:B-1----:R-:W-:Y:S05]  /*7770*/  @!P0 NANOSLEEP.SYNCS 0x989680 ;  /* 0x009896800000895d */ /* 0x002fea0003900000 */
[----:B------:R-:W1:Y:S02]  /*7780*/  @!P0 SYNCS.PHASECHK.TRANS64 P0, [R9+URZ], R4 ;  /* 0x00000004090085a7 */ /* 0x000e64000800007f */
[----:B-1----:R-:W-:Y:S05]  /*7790*/  @!P0 BRA `(.L_x_189) ;  /* 0xfffffffc00f08947 */ /* 0x002fea000383ffff */
[----:B------:R-:W-:Y:S05]  /*77a0*/  BRA `(.L_x_201) ;  /* 0xfffffff800fc7947 */ /* 0x000fea000383ffff */
.L_x_190:
[----:B0-----:R0:W1:Y:S02]  /*77b0*/  SYNCS.PHASECHK.TRANS64.TRYWAIT P0, [R6+URZ], R5 ;  /* 0x00000005060075a7 */ /* 0x001064000800017f */
[----:B-1----:R-:W-:Y:S05]  /*77c0*/  @!P0 NANOSLEEP.SYNCS 0x989680 ;  /* 0x009896800000895d */ /* 0x002fea0003900000 */
[----:B------:R-:W1:Y:S02]  /*77d0*/  @!P0 SYNCS.PHASECHK.TRANS64 P0, [R6+URZ], R5 ;  /* 0x00000005060085a7 */ /* 0x000e64000800007f */
[----:B-1----:R-:W-:Y:S05]  /*77e0*/  @!P0 BRA `(.L_x_190) ;  /* 0xfffffffc00f08947 */ /* 0x002fea000383ffff */
[----:B------:R-:W-:Y:S05]  /*77f0*/  BRA `(.L_x_202) ;  /* 0xfffffffc000c7947 */ /* 0x000fea000383ffff */
.L_x_191:
[----:B-1----:R1:W2:Y:S02]  /*7800*/  SYNCS.PHASECHK.TRANS64.TRYWAIT P0, [R9+URZ], R4 ;  /* 0x00000004090075a7 */ /* 0x0022a4000800017f */
[----:B--2---:R-:W-:Y:S05]  /*7810*/  @!P0 NANOSLEEP.SYNCS 0x989680 ;  /* 0x009896800000895d */ /* 0x004fea0003900000 */
[----:B------:R-:W2:Y:S02]  /*7820*/  @!P0 SYNCS.PHASECHK.TRANS64 P0, [R9+URZ], R4 ;  /* 0x00000004090085a7 */ /* 0x000ea4000800007f */
[----:B--2---:R-:W-:Y:S05]  /*7830*/  @!P0 BRA `(.L_x_191) ;  /* 0xfffffffc00f08947 */ /* 0x004fea000383ffff */
[----:B------:R-:W-:Y:S05]  /*7840*/  BRA `(.L_x_203) ;  /* 0xfffffffc00147947 */ /* 0x000fea000383ffff */
.L_x_204:
[----:B------:R-:W-:-:S00]  /*7850*/  BRA `(.L_x_204) ;  /* 0xfffffffc00fc7947 */ /* 0x000fc0000383ffff */
[----:B------:R-:W-:-:S00]  /*7860*/  NOP ;  /* 0x0000000000007918 */ /* 0x000fc00000000000 */
        /* <DEDUP_REMOVED lines=9> */
.L_x_205:


//--------------------- .nv.global.init           --------------------------
	.section	.nv.global.init,"aw",@progbits
.nv.global.init:
	.type		$str$22,@object
	.size		$str$22,($str$23 - $str$22)
$str$22:
        /*0000*/ 	.byte	0x6b, 0x5f, 0x74, 0x69, 0x6c, 0x65, 0x5f, 0x63, 0x6f, 0x75, 0x6e, 0x74, 0x20, 0x3e, 0x3d, 0x20
        /*0010*/ 	.byte	0x31, 0x00
	.type		$str$23,@object
	.size		$str$23,(__unnamed_1 - $str$23)
$str$23:
        /*0012*/ 	.byte	0x2f, 0x74, 0x6d, 0x70, 0x2f, 0x63, 0x75, 0x74, 0x6c, 0x61, 0x73, 0x73, 0x5f, 0x73, 0x77, 0x65
        /*0022*/ 	.byte	0x65, 0x70, 0x5f, 0x73, 0x72, 0x63, 0x2f, 0x69, 0x6e, 0x63, 0x6c, 0x75, 0x64, 0x65, 0x2f, 0x63
        /*0032*/ 	.byte	0x75, 0x74, 0x6c, 0x61, 0x73, 0x73, 0x2f, 0x67, 0x65, 0x6d, 0x6d, 0x2f, 0x63, 0x6f, 0x6c, 0x6c
        /*0042*/ 	.byte	0x65, 0x63, 0x74, 0x69, 0x76, 0x65, 0x2f, 0x73, 0x6d, 0x39, 0x30, 0x5f, 0x6d, 0x6d, 0x61, 0x5f
        /*0052*/ 	.byte	0x74, 0x6d, 0x61, 0x5f, 0x67, 0x6d, 0x6d, 0x61, 0x5f, 0x73, 0x73, 0x5f, 0x77, 0x61, 0x72, 0x70
        /*0062*/ 	.byte	0x73, 0x70, 0x65, 0x63, 0x69, 0x61, 0x6c, 0x69, 0x7a, 0x65, 0x64, 0x2e, 0x68, 0x70, 0x70, 0x00
	.type		__unnamed_1,@object
	.size		__unnamed_1,(.L_0 - __unnamed_1)
__unnamed_1:
        /*0072*/ 	.byte	0x76, 0x6f, 0x69, 0x64, 0x20, 0x63, 0x75, 0x74, 0x6c, 0x61, 0x73, 0x73, 0x3a, 0x3a, 0x67, 0x65
        /* <DEDUP_REMOVED lines=173> */
        /*0b52*/ 	.byte	0x74, 0x69, 0x74, 0x79, 0x5d, 0x00
.L_0:


//--------------------- .nv.shared._ZN7cutlass13device_kernelINS_4gemm6kernel13GemmUniversalIN4cute5tupleIJiiiiEEENS1_10collective13CollectiveMmaINS1_34MainloopSm90TmaGmmaWarpSpecializedILi5ENS5_IJNS4_1CILi2EEESB_NSA_ILi1EEEEEENS1_35KernelTmaWarpSpecializedCooperativeEEENS5_IJNSA_ILi256EEENSA_ILi64EEENSA_ILi128EEEEEEaNS5_IJlSC_lEEEaSK_NS4_8TiledMMAINS4_8MMA_AtomIJNS4_4SM904GMMA26MMA_64x64x32_S32S8S8_SS_TNEEEENS4_6LayoutINS5_IJSB_SC_SC_EEENS5_IJSC_NSA_ILi0EEEST_EEEEENS5_IJNS4_10UnderscoreESW_SW_EEEEENS4_23SM90_TMA_LOAD_MULTICASTENS4_14ComposedLayoutINS4_7SwizzleILi3ELi4ELi3EEENS4_18smem_ptr_flag_bitsILi8EEENSR_INS5_IJNSA_ILi8EEESI_EEENS5_IJSI_SC_EEEEEEEvNS4_8identityESZ_S19_vS1A_EENS_8epilogue10collective6detail29Sm90TmaWarpSpecializedAdapterINS1D_15DefaultEpilogueIaSK_SK_NS1C_6thread17LinearCombinationIaLi1EiiLNS1H_9ScaleType4KindE0ELNS_15FloatRoundStyleE2EaEENS1_15EpilogueDefaultEEEEEvvEEEEvNT_6ParamsE --------------------------
	.section	.nv.shared._ZN7cutlass13device_kernelINS_4gemm6kernel13GemmUniversalIN4cute5tupleIJiiiiEEENS1_10collective13CollectiveMmaINS1_34MainloopSm90TmaGmmaWarpSpecializedILi5ENS5_IJNS4_1CILi2EEESB_NSA_ILi1EEEEEENS1_35KernelTmaWarpSpecializedCooperativeEEENS5_IJNSA_ILi256EEENSA_ILi64EEENSA_ILi128EEEEEEaNS5_IJlSC_lEEEaSK_NS4_8TiledMMAINS4_8MMA_AtomIJNS4_4SM904GMMA26MMA_64x64x32_S32S8S8_SS_TNEEEENS4_6LayoutINS5_IJSB_SC_SC_EEENS5_IJSC_NSA_ILi0EEEST_EEEEENS5_IJNS4_10UnderscoreESW_SW_EEEEENS4_23SM90_TMA_LOAD_MULTICASTENS4_14ComposedLayoutINS4_7SwizzleILi3ELi4ELi3EEENS4_18smem_ptr_flag_bitsILi8EEENSR_INS5_IJNSA_ILi8EEESI_EEENS5_IJSI_SC_EEEEEEEvNS4_8identityESZ_S19_vS1A_EENS_8epilogue10collective6detail29Sm90TmaWarpSpecializedAdapterINS1D_15DefaultEpilogueIaSK_SK_NS1C_6thread17LinearCombinationIaLi1EiiLNS1H_9ScaleType4KindE0ELNS_15FloatRoundStyleE2EaEENS1_15EpilogueDefaultEEEEEvvEEEEvNT_6ParamsE,"aw",@nobits
	.sectionflags	@""
	.align	16
	.zero		1024


//--------------------- .nv.shared.reserved.0     --------------------------
	.section	.nv.shared.reserved.0,"aw",@nobits
	.weak		__nv_reservedSMEM_offset_0_alias
	.size		__nv_reservedSMEM_offset_0_alias, 0, 0
	.other		__nv_reservedSMEM_offset_0_alias,@"STO_CUDA_RESERVED_SHARED STV_DEFAULT"
__nv_reservedSMEM_offset_0_alias:
	.zero		0


//--------------------- .nv.global                --------------------------
	.section	.nv.global,"aw",@nobits
.nv.global:
	.type		_ZN39_INTERNAL_e18dee28_4_k_cu_930dd076_74854cute1_E,@object
	.size		_ZN39_INTERNAL_e18dee28_4_k_cu_930dd076_74854cute1_E,(_ZN39_INTERNAL_e18dee28_4_k_cu_930dd076_74854cuda3std3__45__cpo6cbeginE - _ZN39_INTERNAL_e18dee28_4_k_cu_930dd076_74854cute1_E)
_ZN39_INTERNAL_e18dee28_4_k_cu_930dd076_74854cute1_E:
	.zero		1
	.type		_ZN39_INTERNAL_e18dee28_4_k_cu_930dd076_74854cuda3std3__45__cpo6cbeginE,@object
	.size		_ZN39_INTERNAL_e18dee28_4_k_cu_930dd076_74854cuda3std3__45__cpo6cbeginE,(_ZN39_INTERNAL_e18dee28_4_k_cu_930dd076_74854cuda3std3__48in_placeE - _ZN39_INTERNAL_e18dee28_4_k_cu_930dd076_74854cuda3std3__45__cpo6cbeginE)
_ZN39_INTERNAL_e18dee28_4_k_cu_930dd076_74854cuda3std3__45__cpo6cbeginE:
	.zero		1
	.type		_ZN39_INTERNAL_e18dee28_4_k_cu_930dd076_74854cuda3std3__48in_placeE,@object
	.size		_ZN39_INTERNAL_e18dee28_4_k_cu_930dd076_74854cuda3std3__48in_placeE,(_ZN39_INTERNAL_e18dee28_4_k_cu_930dd076_74854cuda3std6ranges3__45__cpo9iter_moveE - _ZN39_INTERNAL_e18dee28_4_k_cu_930dd076_74854cuda3std3__48in_placeE)
_ZN39_INTERNAL_e18dee28_4_k_cu_930dd076_74854cuda3std3__48in_placeE:
	.zero		1
	.type		_ZN39_INTERNAL_e18dee28_4_k_cu_930dd076_74854cuda3std6ranges3__45__cpo9iter_moveE,@object
	.size		_ZN39_INTERNAL_e18dee28_4_k_cu_930dd076_74854cuda3std6ranges3__45__cpo9iter_moveE,(_ZN39_INTERNAL_e18dee28_4_k_cu_930dd076_74854cuda3std3__45__cpo5beginE - _ZN39_INTERNAL_e18dee28_4_k_cu_930dd076_74854cuda3std6ranges3__45__cpo9iter_moveE)
_ZN39_INTERNAL_e18dee28_4_k_cu_930dd076_74854cuda3std6ranges3__45__cpo9iter_moveE:
	.zero		1
	.type		_ZN39_INTERNAL_e18dee28_4_k_cu_930dd076_74854cuda3std3__45__cpo5beginE,@object
	.size		_ZN39_INTERNAL_e18dee28_4_k_cu_930dd076_74854cuda3std3__45__cpo5beginE,(_ZN39_INTERNAL_e18dee28_4_k_cu_930dd076_74854cuda3std3__441_GLOBAL__N__e18dee28_4_k_cu_930dd076_74856ignoreE - _ZN39_INTERNAL_e18dee28_4_k_cu_930dd076_74854cuda3std3__45__cpo5beginE)
_ZN39_INTERNAL_e18dee28_4_k_cu_930dd076_74854cuda3std3__45__cpo5beginE:
	.zero		1
	.type		_ZN39_INTERNAL_e18dee28_4_k_cu_930dd076_74854cuda3std3__441_GLOBAL__N__e18dee28_4_k_cu_930dd076_74856ignoreE,@object
	.size		_ZN39_INTERNAL_e18dee28_4_k_cu_930dd076_74854cuda3std3__441_GLOBAL__N__e18dee28_4_k_cu_930dd076_74856ignoreE,(_ZN39_INTERNAL_e18dee28_4_k_cu_930dd076_74854cute7productE - _ZN39_INTERNAL_e18dee28_4_k_cu_930dd076_74854cuda3std3__441_GLOBAL__N__e18dee28_4_k_cu_930dd076_74856ignoreE)
_ZN39_INTERNAL_e18dee28_4_k_cu_930dd076_74854cuda3std3__441_GLOBAL__N__e18dee28_4_k_cu_930dd076_74856ignoreE:
	.zero		1
	.type		_ZN39_INTERNAL_e18dee28_4_k_cu_930dd076_74854cute7productE,@object
	.size		_ZN39_INTERNAL_e18dee28_4_k_cu_930dd076_74854cute7productE,(_ZN39_INTERNAL_e18dee28_4_k_cu_930dd076_74854cuda3std3__45__cpo3endE - _ZN39_INTERNAL_e18dee28_4_k_cu_930dd076_74854cute7productE)
_ZN39_INTERNAL_e18dee28_4_k_cu_930dd076_74854cute7productE:
	.zero		1
	.type		_ZN39_INTERNAL_e18dee28_4_k_cu_930dd076_74854cuda3std3__45__cpo3endE,@object
	.size		_ZN39_INTERNAL_e18dee28_4_k_cu_930dd076_74854cuda3std3__45__cpo3endE,(_ZN39_INTERNAL_e18dee28_4_k_cu_930dd076_74854cuda3std3__419piecewise_constructE - _ZN39_INTERNAL_e18dee28_4_k_cu_930dd076_74854cuda3std3__45__cpo3endE)
_ZN39_INTERNAL_e18dee28_4_k_cu_930dd076_74854cuda3std3__45__cpo3endE:
	.zero		1
	.type		_ZN39_INTERNAL_e18dee28_4_k_cu_930dd076_74854cuda3std3__419piecewise_constructE,@object
	.size		_ZN39_INTERNAL_e18dee28_4_k_cu_930dd076_74854cuda3std3__419piecewise_constructE,(_ZN39_INTERNAL_e18dee28_4_k_cu_930dd076_74854cuda3std3__45__cpo4cendE - _ZN39_INTERNAL_e18dee28_4_k_cu_930dd076_74854cuda3std3__419piecewise_constructE)
_ZN39_INTERNAL_e18dee28_4_k_cu_930dd076_74854cuda3std3__419piecewise_constructE:
	.zero		1
	.type		_ZN39_INTERNAL_e18dee28_4_k_cu_930dd076_74854cuda3std3__45__cpo4cendE,@object
	.size		_ZN39_INTERNAL_e18dee28_4_k_cu_930dd076_74854cuda3std3__45__cpo4cendE,(_ZN39_INTERNAL_e18dee28_4_k_cu_930dd076_74854cuda3std6ranges3__45__cpo4swapE - _ZN39_INTERNAL_e18dee28_4_k_cu_930dd076_74854cuda3std3__45__cpo4cendE)
_ZN39_INTERNAL_e18dee28_4_k_cu_930dd076_74854cuda3std3__45__cpo4cendE:
	.zero		1
	.type		_ZN39_INTERNAL_e18dee28_4_k_cu_930dd076_74854cuda3std6ranges3__45__cpo4swapE,@object
	.size		_ZN39_INTERNAL_e18dee28_4_k_cu_930dd076_74854cuda3std6ranges3__45__cpo4swapE,(.L_8 - _ZN39_INTERNAL_e18dee28_4_k_cu_930dd076_74854cuda3std6ranges3__45__cpo4swapE)
_ZN39_INTERNAL_e18dee28_4_k_cu_930dd076_74854cuda3std6ranges3__45__cpo4swapE:
	.zero		1
.L_8:


//--------------------- .nv.constant0._ZN7cutlass13device_kernelINS_4gemm6kernel13GemmUniversalIN4cute5tupleIJiiiiEEENS1_10collective13CollectiveMmaINS1_34MainloopSm90TmaGmmaWarpSpecializedILi5ENS5_IJNS4_1CILi2EEESB_NSA_ILi1EEEEEENS1_35KernelTmaWarpSpecializedCooperativeEEENS5_IJNSA_ILi256EEENSA_ILi64EEENSA_ILi128EEEEEEaNS5_IJlSC_lEEEaSK_NS4_8TiledMMAINS4_8MMA_AtomIJNS4_4SM904GMMA26MMA_64x64x32_S32S8S8_SS_TNEEEENS4_6LayoutINS5_IJSB_SC_SC_EEENS5_IJSC_NSA_ILi0EEEST_EEEEENS5_IJNS4_10UnderscoreESW_SW_EEEEENS4_23SM90_TMA_LOAD_MULTICASTENS4_14ComposedLayoutINS4_7SwizzleILi3ELi4ELi3EEENS4_18smem_ptr_flag_bitsILi8EEENSR_INS5_IJNSA_ILi8EEESI_EEENS5_IJSI_SC_EEEEEEEvNS4_8identityESZ_S19_vS1A_EENS_8epilogue10collective6detail29Sm90TmaWarpSpecializedAdapterINS1D_15DefaultEpilogueIaSK_SK_NS1C_6thread17LinearCombinationIaLi1EiiLNS1H_9ScaleType4KindE0ELNS_15FloatRoundStyleE2EaEENS1_15EpilogueDefaultEEEEEvvEEEEvNT_6ParamsE --------------------------
	.section	.nv.constant0._ZN7cutlass13device_kernelINS_4gemm6kernel13GemmUniversalIN4cute5tupleIJiiiiEEENS1_10collective13CollectiveMmaINS1_34MainloopSm90TmaGmmaWarpSpecializedILi5ENS5_IJNS4_1CILi2EEESB_NSA_ILi1EEEEEENS1_35KernelTmaWarpSpecializedCooperativeEEENS5_IJNSA_ILi256EEENSA_ILi64EEENSA_ILi128EEEEEEaNS5_IJlSC_lEEEaSK_NS4_8TiledMMAINS4_8MMA_AtomIJNS4_4SM904GMMA26MMA_64x64x32_S32S8S8_SS_TNEEEENS4_6LayoutINS5_IJSB_SC_SC_EEENS5_IJSC_NSA_ILi0EEEST_EEEEENS5_IJNS4_10UnderscoreESW_SW_EEEEENS4_23SM90_TMA_LOAD_MULTICASTENS4_14ComposedLayoutINS4_7SwizzleILi3ELi4ELi3EEENS4_18smem_ptr_flag_bitsILi8EEENSR_INS5_IJNSA_ILi8EEESI_EEENS5_IJSI_SC_EEEEEEEvNS4_8identityESZ_S19_vS1A_EENS_8epilogue10collective6detail29Sm90TmaWarpSpecializedAdapterINS1D_15DefaultEpilogueIaSK_SK_NS1C_6thread17LinearCombinationIaLi1EiiLNS1H_9ScaleType4KindE0ELNS_15FloatRoundStyleE2EaEENS1_15EpilogueDefaultEEEEEvvEEEEvNT_6ParamsE,"a",@progbits
	.sectionflags	@""
	.align	4
.nv.constant0._ZN7cutlass13device_kernelINS_4gemm6kernel13GemmUniversalIN4cute5tupleIJiiiiEEENS1_10collective13CollectiveMmaINS1_34MainloopSm90TmaGmmaWarpSpecializedILi5ENS5_IJNS4_1CILi2EEESB_NSA_ILi1EEEEEENS1_35KernelTmaWarpSpecializedCooperativeEEENS5_IJNSA_ILi256EEENSA_ILi64EEENSA_ILi128EEEEEEaNS5_IJlSC_lEEEaSK_NS4_8TiledMMAINS4_8MMA_AtomIJNS4_4SM904GMMA26MMA_64x64x32_S32S8S8_SS_TNEEEENS4_6LayoutINS5_IJSB_SC_SC_EEENS5_IJSC_NSA_ILi0EEEST_EEEEENS5_IJNS4_10UnderscoreESW_SW_EEEEENS4_23SM90_TMA_LOAD_MULTICASTENS4_14ComposedLayoutINS4_7SwizzleILi3ELi4ELi3EEENS4_18smem_ptr_flag_bitsILi8EEENSR_INS5_IJNSA_ILi8EEESI_EEENS5_IJSI_SC_EEEEEEEvNS4_8identityESZ_S19_vS1A_EENS_8epilogue10collective6detail29Sm90TmaWarpSpecializedAdapterINS1D_15DefaultEpilogueIaSK_SK_NS1C_6thread17LinearCombinationIaLi1EiiLNS1H_9ScaleType4KindE0ELNS_15FloatRoundStyleE2EaEENS1_15EpilogueDefaultEEEEEvvEEEEvNT_6ParamsE:
	.zero		1664


//--------------------- SYMBOLS --------------------------

	.type		.nv.reservedSmem.offset0,@object
	.size		.nv.reservedSmem.offset0,0x4
	.type		__assertfail,@function
